//
// Generated by NVIDIA NVVM Compiler
//
// Compiler Build ID: CL-36424714
// Cuda compilation tools, release 13.0, V13.0.88
// Based on NVVM 20.0.0
//

.version 9.0
.target sm_100
.address_size 64

// _ZZ10d_t_kernelPdS_PiiiiiiiE3buf has been demoted
// _ZZ12z_d_t_kernelP7double2S0_PiiiiiiE3buf has been demoted

.entry _Z10d_t_kernelPdS_Piiiiiii(
	.param .u64 .ptr .align 1 _Z10d_t_kernelPdS_Piiiiiii_param_0,
	.param .u64 .ptr .align 1 _Z10d_t_kernelPdS_Piiiiiii_param_1,
	.param .u64 .ptr .align 1 _Z10d_t_kernelPdS_Piiiiiii_param_2,
	.param .u32 _Z10d_t_kernelPdS_Piiiiiii_param_3,
	.param .u32 _Z10d_t_kernelPdS_Piiiiiii_param_4,
	.param .u32 _Z10d_t_kernelPdS_Piiiiiii_param_5,
	.param .u32 _Z10d_t_kernelPdS_Piiiiiii_param_6,
	.param .u32 _Z10d_t_kernelPdS_Piiiiiii_param_7,
	.param .u32 _Z10d_t_kernelPdS_Piiiiiii_param_8
)
{
	.reg .pred 	%p<9>;
	.reg .b32 	%r<63>;
	.reg .b64 	%rd<50>;
	.reg .b64 	%fd<4>;
	// demoted variable
	.shared .align 8 .b8 _ZZ10d_t_kernelPdS_PiiiiiiiE3buf[8320];
	ld.param.u64 	%rd16, [_Z10d_t_kernelPdS_Piiiiiii_param_0];
	ld.param.u64 	%rd15, [_Z10d_t_kernelPdS_Piiiiiii_param_1];
	ld.param.u64 	%rd17, [_Z10d_t_kernelPdS_Piiiiiii_param_2];
	ld.param.u32 	%r28, [_Z10d_t_kernelPdS_Piiiiiii_param_3];
	ld.param.u32 	%r29, [_Z10d_t_kernelPdS_Piiiiiii_param_4];
	ld.param.u32 	%r31, [_Z10d_t_kernelPdS_Piiiiiii_param_6];
	ld.param.u32 	%r32, [_Z10d_t_kernelPdS_Piiiiiii_param_7];
	ld.param.u32 	%r30, [_Z10d_t_kernelPdS_Piiiiiii_param_8];
	cvta.to.global.u64 	%rd1, %rd16;
	cvta.to.global.u64 	%rd2, %rd17;
	mov.u32 	%r1, %ctaid.x;
	mov.u32 	%r33, %ctaid.y;
	mov.u32 	%r2, %tid.x;
	and.b32  	%r3, %r2, 63;
	shr.u32 	%r58, %r2, 6;
	shl.b32 	%r5, %r33, 4;
	shl.b32 	%r6, %r1, 6;
	sub.s32 	%r7, %r32, %r31;
	or.b32  	%r34, %r6, %r3;
	setp.ge.s32 	%p1, %r34, %r28;
	@%p1 bra 	$L__BB0_4;
	sub.s32 	%r35, %r7, %r5;
	min.s32 	%r8, %r35, 16;
	setp.ge.s32 	%p2, %r58, %r8;
	@%p2 bra 	$L__BB0_4;
	cvt.s64.s32 	%rd18, %r28;
	shl.b32 	%r36, %r3, 3;
	mad.lo.s32 	%r37, %r58, 520, %r36;
	mov.u32 	%r38, _ZZ10d_t_kernelPdS_PiiiiiiiE3buf;
	add.s32 	%r57, %r38, %r37;
	add.s32 	%r39, %r58, %r5;
	cvt.u64.u32 	%rd19, %r39;
	mul.wide.u32 	%rd20, %r1, 64;
	mad.lo.s64 	%rd21, %rd18, %rd19, %rd20;
	cvt.u64.u32 	%rd22, %r2;
	and.b64  	%rd23, %rd22, 63;
	add.s64 	%rd24, %rd21, %rd23;
	shl.b64 	%rd25, %rd24, 3;
	cvta.to.global.u64 	%rd26, %rd15;
	add.s64 	%rd47, %rd26, %rd25;
	mul.wide.s32 	%rd4, %r28, 32;
$L__BB0_3:
	ld.global.f64 	%fd1, [%rd47];
	st.shared.f64 	[%r57], %fd1;
	add.s32 	%r58, %r58, 4;
	add.s32 	%r57, %r57, 2080;
	add.s64 	%rd47, %rd47, %rd4;
	setp.lt.s32 	%p3, %r58, %r8;
	@%p3 bra 	$L__BB0_3;
$L__BB0_4:
	bar.sync 	0;
	shr.u32 	%r60, %r2, 4;
	and.b32  	%r15, %r2, 15;
	add.s32 	%r16, %r5, %r15;
	setp.ge.s32 	%p4, %r16, %r7;
	@%p4 bra 	$L__BB0_11;
	sub.s32 	%r40, %r28, %r6;
	min.s32 	%r17, %r40, 64;
	setp.ge.s32 	%p5, %r60, %r17;
	@%p5 bra 	$L__BB0_11;
	cvt.u64.u32 	%rd7, %r7;
	cvt.u64.u32 	%rd8, %r16;
	setp.eq.s32 	%p6, %r30, 0;
	@%p6 bra 	$L__BB0_9;
	shl.b32 	%r41, %r60, 3;
	mad.lo.s32 	%r42, %r15, 520, %r41;
	mov.u32 	%r43, _ZZ10d_t_kernelPdS_PiiiiiiiE3buf;
	add.s32 	%r61, %r43, %r42;
	add.s32 	%r44, %r60, %r6;
	mul.wide.u32 	%rd27, %r44, 4;
	add.s64 	%rd49, %rd2, %rd27;
$L__BB0_8:
	ld.global.u32 	%r45, [%rd49];
	div.s32 	%r46, %r45, %r29;
	mul.lo.s32 	%r47, %r46, %r29;
	sub.s32 	%r48, %r45, %r47;
	ld.shared.f64 	%fd2, [%r61];
	cvt.s64.s32 	%rd28, %r46;
	mul.wide.s32 	%rd29, %r46, %r29;
	cvt.s64.s32 	%rd30, %r48;
	add.s64 	%rd31, %rd29, %rd30;
	mad.lo.s64 	%rd32, %rd31, %rd7, %rd8;
	shl.b64 	%rd33, %rd32, 3;
	add.s64 	%rd34, %rd1, %rd33;
	st.global.f64 	[%rd34], %fd2;
	mul.wide.s32 	%rd35, %r48, %r29;
	add.s64 	%rd36, %rd35, %rd28;
	mad.lo.s64 	%rd37, %rd36, %rd7, %rd8;
	shl.b64 	%rd38, %rd37, 3;
	add.s64 	%rd39, %rd1, %rd38;
	st.global.f64 	[%rd39], %fd2;
	add.s32 	%r60, %r60, 16;
	add.s32 	%r61, %r61, 128;
	add.s64 	%rd49, %rd49, 64;
	setp.lt.s32 	%p7, %r60, %r17;
	@%p7 bra 	$L__BB0_8;
	bra.uni 	$L__BB0_11;
$L__BB0_9:
	shl.b32 	%r49, %r60, 3;
	mad.lo.s32 	%r50, %r15, 520, %r49;
	mov.u32 	%r51, _ZZ10d_t_kernelPdS_PiiiiiiiE3buf;
	add.s32 	%r59, %r51, %r50;
	add.s32 	%r52, %r60, %r6;
	mul.wide.u32 	%rd40, %r52, 4;
	add.s64 	%rd48, %rd2, %rd40;
$L__BB0_10:
	ld.global.u32 	%r53, [%rd48];
	div.s32 	%r54, %r53, %r29;
	mul.lo.s32 	%r55, %r54, %r29;
	sub.s32 	%r56, %r53, %r55;
	ld.shared.f64 	%fd3, [%r59];
	mul.wide.s32 	%rd41, %r54, %r29;
	cvt.s64.s32 	%rd42, %r56;
	add.s64 	%rd43, %rd41, %rd42;
	mad.lo.s64 	%rd44, %rd43, %rd7, %rd8;
	shl.b64 	%rd45, %rd44, 3;
	add.s64 	%rd46, %rd1, %rd45;
	st.global.f64 	[%rd46], %fd3;
	add.s32 	%r60, %r60, 16;
	add.s32 	%r59, %r59, 128;
	add.s64 	%rd48, %rd48, 64;
	setp.lt.s32 	%p8, %r60, %r17;
	@%p8 bra 	$L__BB0_10;
$L__BB0_11:
	ret;

}
.entry _Z12z_d_t_kernelP7double2S0_Piiiiii(
	.param .u64 .ptr .align 1 _Z12z_d_t_kernelP7double2S0_Piiiiii_param_0,
	.param .u64 .ptr .align 1 _Z12z_d_t_kernelP7double2S0_Piiiiii_param_1,
	.param .u64 .ptr .align 1 _Z12z_d_t_kernelP7double2S0_Piiiiii_param_2,
	.param .u32 _Z12z_d_t_kernelP7double2S0_Piiiiii_param_3,
	.param .u32 _Z12z_d_t_kernelP7double2S0_Piiiiii_param_4,
	.param .u32 _Z12z_d_t_kernelP7double2S0_Piiiiii_param_5,
	.param .u32 _Z12z_d_t_kernelP7double2S0_Piiiiii_param_6,
	.param .u32 _Z12z_d_t_kernelP7double2S0_Piiiiii_param_7
)
{
	.reg .pred 	%p<7>;
	.reg .b32 	%r<47>;
	.reg .b64 	%rd<33>;
	.reg .b64 	%fd<5>;
	// demoted variable
	.shared .align 16 .b8 _ZZ12z_d_t_kernelP7double2S0_PiiiiiiE3buf[16640];
	ld.param.u64 	%rd11, [_Z12z_d_t_kernelP7double2S0_Piiiiii_param_0];
	ld.param.u64 	%rd12, [_Z12z_d_t_kernelP7double2S0_Piiiiii_param_1];
	ld.param.u64 	%rd13, [_Z12z_d_t_kernelP7double2S0_Piiiiii_param_2];
	ld.param.u32 	%r23, [_Z12z_d_t_kernelP7double2S0_Piiiiii_param_3];
	ld.param.u32 	%r24, [_Z12z_d_t_kernelP7double2S0_Piiiiii_param_4];
	ld.param.u32 	%r25, [_Z12z_d_t_kernelP7double2S0_Piiiiii_param_6];
	ld.param.u32 	%r26, [_Z12z_d_t_kernelP7double2S0_Piiiiii_param_7];
	mov.u32 	%r1, %ctaid.x;
	mov.u32 	%r27, %ctaid.y;
	mov.u32 	%r2, %tid.x;
	and.b32  	%r3, %r2, 63;
	shr.u32 	%r44, %r2, 6;
	shl.b32 	%r5, %r27, 4;
	shl.b32 	%r6, %r1, 6;
	sub.s32 	%r7, %r26, %r25;
	or.b32  	%r28, %r6, %r3;
	setp.ge.s32 	%p1, %r28, %r23;
	@%p1 bra 	$L__BB1_4;
	sub.s32 	%r29, %r7, %r5;
	min.s32 	%r8, %r29, 16;
	setp.ge.s32 	%p2, %r44, %r8;
	@%p2 bra 	$L__BB1_4;
	cvt.s64.s32 	%rd14, %r23;
	shl.b32 	%r30, %r3, 4;
	mad.lo.s32 	%r31, %r44, 1040, %r30;
	mov.u32 	%r32, _ZZ12z_d_t_kernelP7double2S0_PiiiiiiE3buf;
	add.s32 	%r43, %r32, %r31;
	add.s32 	%r33, %r44, %r5;
	cvt.u64.u32 	%rd15, %r33;
	mul.wide.u32 	%rd16, %r1, 64;
	mad.lo.s64 	%rd17, %rd14, %rd15, %rd16;
	cvt.u64.u32 	%rd18, %r2;
	and.b64  	%rd19, %rd18, 63;
	add.s64 	%rd20, %rd17, %rd19;
	shl.b64 	%rd21, %rd20, 4;
	cvta.to.global.u64 	%rd22, %rd12;
	add.s64 	%rd31, %rd22, %rd21;
	mul.wide.s32 	%rd2, %r23, 64;
$L__BB1_3:
	ld.global.v2.f64 	{%fd1, %fd2}, [%rd31];
	st.shared.v2.f64 	[%r43], {%fd1, %fd2};
	add.s32 	%r44, %r44, 4;
	add.s32 	%r43, %r43, 4160;
	add.s64 	%rd31, %rd31, %rd2;
	setp.lt.s32 	%p3, %r44, %r8;
	@%p3 bra 	$L__BB1_3;
$L__BB1_4:
	bar.sync 	0;
	shr.u32 	%r46, %r2, 4;
	and.b32  	%r15, %r2, 15;
	add.s32 	%r16, %r5, %r15;
	setp.ge.s32 	%p4, %r16, %r7;
	@%p4 bra 	$L__BB1_8;
	sub.s32 	%r34, %r23, %r6;
	min.s32 	%r17, %r34, 64;
	setp.ge.s32 	%p5, %r46, %r17;
	@%p5 bra 	$L__BB1_8;
	cvt.u64.u32 	%rd5, %r7;
	cvt.u64.u32 	%rd6, %r16;
	shl.b32 	%r35, %r46, 4;
	mad.lo.s32 	%r36, %r15, 1040, %r35;
	mov.u32 	%r37, _ZZ12z_d_t_kernelP7double2S0_PiiiiiiE3buf;
	add.s32 	%r45, %r37, %r36;
	add.s32 	%r38, %r46, %r6;
	mul.wide.u32 	%rd23, %r38, 4;
	cvta.to.global.u64 	%rd24, %rd13;
	add.s64 	%rd32, %rd24, %rd23;
	cvta.to.global.u64 	%rd8, %rd11;
$L__BB1_7:
	ld.global.u32 	%r39, [%rd32];
	div.s32 	%r40, %r39, %r24;
	mul.lo.s32 	%r41, %r40, %r24;
	sub.s32 	%r42, %r39, %r41;
	ld.shared.v2.f64 	{%fd3, %fd4}, [%r45];
	mul.wide.s32 	%rd25, %r40, %r24;
	cvt.s64.s32 	%rd26, %r42;
	add.s64 	%rd27, %rd25, %rd26;
	mad.lo.s64 	%rd28, %rd27, %rd5, %rd6;
	shl.b64 	%rd29, %rd28, 4;
	add.s64 	%rd30, %rd8, %rd29;
	st.global.v2.f64 	[%rd30], {%fd3, %fd4};
	add.s32 	%r46, %r46, 16;
	add.s32 	%r45, %r45, 256;
	add.s64 	%rd32, %rd32, 64;
	setp.lt.s32 	%p6, %r46, %r17;
	@%p6 bra 	$L__BB1_7;
$L__BB1_8:
	ret;

}
.entry _Z24store_col_segment_kernelPdS_iii(
	.param .u64 .ptr .align 1 _Z24store_col_segment_kernelPdS_iii_param_0,
	.param .u64 .ptr .align 1 _Z24store_col_segment_kernelPdS_iii_param_1,
	.param .u32 _Z24store_col_segment_kernelPdS_iii_param_2,
	.param .u32 _Z24store_col_segment_kernelPdS_iii_param_3,
	.param .u32 _Z24store_col_segment_kernelPdS_iii_param_4
)
{
	.reg .pred 	%p<3>;
	.reg .b32 	%r<10>;
	.reg .b64 	%rd<18>;
	.reg .b64 	%fd<2>;

	ld.param.u64 	%rd6, [_Z24store_col_segment_kernelPdS_iii_param_0];
	ld.param.u64 	%rd7, [_Z24store_col_segment_kernelPdS_iii_param_1];
	ld.param.s32 	%rd1, [_Z24store_col_segment_kernelPdS_iii_param_2];
	ld.param.u32 	%r6, [_Z24store_col_segment_kernelPdS_iii_param_3];
	ld.param.u32 	%r7, [_Z24store_col_segment_kernelPdS_iii_param_4];
	sub.s32 	%r1, %r7, %r6;
	mov.u32 	%r9, %tid.x;
	setp.ge.u32 	%p1, %r9, %r1;
	@%p1 bra 	$L__BB2_3;
	mov.u32 	%r8, %ctaid.x;
	cvt.u64.u32 	%rd8, %r8;
	mov.u32 	%r3, %ntid.x;
	cvt.s64.s32 	%rd9, %r1;
	mul.lo.s64 	%rd2, %rd9, %rd8;
	cvt.s64.s32 	%rd10, %r6;
	mad.lo.s64 	%rd3, %rd1, %rd8, %rd10;
	cvta.to.global.u64 	%rd4, %rd7;
	cvta.to.global.u64 	%rd5, %rd6;
$L__BB2_2:
	cvt.s64.s32 	%rd11, %r9;
	add.s64 	%rd12, %rd2, %rd11;
	shl.b64 	%rd13, %rd12, 3;
	add.s64 	%rd14, %rd4, %rd13;
	ld.global.f64 	%fd1, [%rd14];
	add.s64 	%rd15, %rd3, %rd11;
	shl.b64 	%rd16, %rd15, 3;
	add.s64 	%rd17, %rd5, %rd16;
	st.global.f64 	[%rd17], %fd1;
	add.s32 	%r9, %r9, %r3;
	setp.lt.u32 	%p2, %r9, %r1;
	@%p2 bra 	$L__BB2_2;
$L__BB2_3:
	ret;

}


// ===== COMPILED SASS (sm_100) =====

	.target	sm_100

	.elftype	@"ET_EXEC"


//--------------------- .note.nv.tkinfo           --------------------------
	.section	.note.nv.tkinfo,"",@"SHT_NOTE"
	.sectionflags	@"SHF_NOTE_NV_TKINFO"
	.tkinfo
        /*0018*/ 	.word	0x00000002
        /*0030*/ 	.string	""
        /*0030*/ 	.string	"ptxas"
        /*0030*/ 	.string	"Cuda compilation tools, release 13.0, V13.0.88"
        /*0030*/ 	.string	"Build cuda_13.0.r13.0/compiler.36424714_0"
        /*0030*/ 	.string	"-arch sm_100 -m 64 "



//--------------------- .note.nv.cuinfo           --------------------------
	.section	.note.nv.cuinfo,"",@"SHT_NOTE"
	.sectionflags	@"SHF_NOTE_NV_CUINFO"
        /*0018*/ 	.short	0x0002
        /*001a*/ 	.short	0x0064
        /*001c*/ 	.short	0x0082
	.zero		2


//--------------------- .nv.info                  --------------------------
	.section	.nv.info,"",@"SHT_CUDA_INFO"
	.align	4


	//----- nvinfo : EIATTR_REGCOUNT
	.align		4
        /*0000*/ 	.byte	0x04, 0x2f
        /*0002*/ 	.short	(.L_1 - .L_0)
	.align		4
.L_0:
        /*0004*/ 	.word	index@(_Z10d_t_kernelPdS_Piiiiiii)
        /*0008*/ 	.word	0x0000001c


	//----- nvinfo : EIATTR_FRAME_SIZE
	.align		4
.L_1:
        /*000c*/ 	.byte	0x04, 0x11
        /*000e*/ 	.short	(.L_3 - .L_2)
	.align		4
.L_2:
        /*0010*/ 	.word	index@(_Z10d_t_kernelPdS_Piiiiiii)
        /*0014*/ 	.word	0x00000000


	//----- nvinfo : EIATTR_REGCOUNT
	.align		4
.L_3:
        /*0018*/ 	.byte	0x04, 0x2f
        /*001a*/ 	.short	(.L_5 - .L_4)
	.align		4
.L_4:
        /*001c*/ 	.word	index@(_Z12z_d_t_kernelP7double2S0_Piiiiii)
        /*0020*/ 	.word	0x00000020


	//----- nvinfo : EIATTR_FRAME_SIZE
	.align		4
.L_5:
        /*0024*/ 	.byte	0x04, 0x11
        /*0026*/ 	.short	(.L_7 - .L_6)
	.align		4
.L_6:
        /*0028*/ 	.word	index@(_Z12z_d_t_kernelP7double2S0_Piiiiii)
        /*002c*/ 	.word	0x00000000


	//----- nvinfo : EIATTR_REGCOUNT
	.align		4
.L_7:
        /*0030*/ 	.byte	0x04, 0x2f
        /*0032*/ 	.short	(.L_9 - .L_8)
	.align		4
.L_8:
        /*0034*/ 	.word	index@(_Z24store_col_segment_kernelPdS_iii)
        /*0038*/ 	.word	0x00000009


	//----- nvinfo : EIATTR_FRAME_SIZE
	.align		4
.L_9:
        /*003c*/ 	.byte	0x04, 0x11
        /*003e*/ 	.short	(.L_11 - .L_10)
	.align		4
.L_10:
        /*0040*/ 	.word	index@(_Z24store_col_segment_kernelPdS_iii)
        /*0044*/ 	.word	0x00000000


	//----- nvinfo : EIATTR_MIN_STACK_SIZE
	.align		4
.L_11:
        /*0048*/ 	.byte	0x04, 0x12
        /*004a*/ 	.short	(.L_13 - .L_12)
	.align		4
.L_12:
        /*004c*/ 	.word	index@(_Z24store_col_segment_kernelPdS_iii)
        /*0050*/ 	.word	0x00000000


	//----- nvinfo : EIATTR_MIN_STACK_SIZE
	.align		4
.L_13:
        /*0054*/ 	.byte	0x04, 0x12
        /*0056*/ 	.short	(.L_15 - .L_14)
	.align		4
.L_14:
        /*0058*/ 	.word	index@(_Z12z_d_t_kernelP7double2S0_Piiiiii)
        /*005c*/ 	.word	0x00000000


	//----- nvinfo : EIATTR_MIN_STACK_SIZE
	.align		4
.L_15:
        /*0060*/ 	.byte	0x04, 0x12
        /*0062*/ 	.short	(.L_17 - .L_16)
	.align		4
.L_16:
        /*0064*/ 	.word	index@(_Z10d_t_kernelPdS_Piiiiiii)
        /*0068*/ 	.word	0x00000000
.L_17:


//--------------------- .nv.compat                --------------------------
	.section	.nv.compat,"",@"SHT_CUDA_COMPAT_INFO"
	.align	4
        /*0000*/ 	.byte	0x02, 0x09, 0x00, 0x00, 0x02, 0x02, 0x01, 0x00, 0x02, 0x05, 0x05, 0x00, 0x03, 0x07, 0x01, 0x01
        /*0010*/ 	.byte	0x02, 0x03, 0x00, 0x00, 0x02, 0x06, 0x01, 0x00, 0x04, 0x0b, 0x08, 0x00, 0x09, 0x00, 0x00, 0x00
        /*0020*/ 	.byte	0x00, 0x00, 0x00, 0x00


//--------------------- .nv.info._Z24store_col_segment_kernelPdS_iii --------------------------
	.section	.nv.info._Z24store_col_segment_kernelPdS_iii,"",@"SHT_CUDA_INFO"
	.sectionflags	@""
	.align	4


	//----- nvinfo : EIATTR_CUDA_API_VERSION
	.align		4
        /*0000*/ 	.byte	0x04, 0x37
        /*0002*/ 	.short	(.L_19 - .L_18)
.L_18:
        /*0004*/ 	.word	0x00000082


	//----- nvinfo : EIATTR_KPARAM_INFO
	.align		4
.L_19:
        /*0008*/ 	.byte	0x04, 0x17
        /*000a*/ 	.short	(.L_21 - .L_20)
.L_20:
        /*000c*/ 	.word	0x00000000
        /*0010*/ 	.short	0x0004
        /*0012*/ 	.short	0x0018
        /*0014*/ 	.byte	0x00, 0xf0, 0x11, 0x00


	//----- nvinfo : EIATTR_KPARAM_INFO
	.align		4
.L_21:
        /*0018*/ 	.byte	0x04, 0x17
        /*001a*/ 	.short	(.L_23 - .L_22)
.L_22:
        /*001c*/ 	.word	0x00000000
        /*0020*/ 	.short	0x0003
        /*0022*/ 	.short	0x0014
        /*0024*/ 	.byte	0x00, 0xf0, 0x11, 0x00


	//----- nvinfo : EIATTR_KPARAM_INFO
	.align		4
.L_23:
        /*0028*/ 	.byte	0x04, 0x17
        /*002a*/ 	.short	(.L_25 - .L_24)
.L_24:
        /*002c*/ 	.word	0x00000000
        /*0030*/ 	.short	0x0002
        /*0032*/ 	.short	0x0010
        /*0034*/ 	.byte	0x00, 0xf0, 0x11, 0x00


	//----- nvinfo : EIATTR_KPARAM_INFO
	.align		4
.L_25:
        /*0038*/ 	.byte	0x04, 0x17
        /*003a*/ 	.short	(.L_27 - .L_26)
.L_26:
        /*003c*/ 	.word	0x00000000
        /*0040*/ 	.short	0x0001
        /*0042*/ 	.short	0x0008
        /*0044*/ 	.byte	0x00, 0xf5, 0x21, 0x00


	//----- nvinfo : EIATTR_KPARAM_INFO
	.align		4
.L_27:
        /*0048*/ 	.byte	0x04, 0x17
        /*004a*/ 	.short	(.L_29 - .L_28)
.L_28:
        /*004c*/ 	.word	0x00000000
        /*0050*/ 	.short	0x0000
        /*0052*/ 	.short	0x0000
        /*0054*/ 	.byte	0x00, 0xf5, 0x21, 0x00


	//----- nvinfo : EIATTR_SPARSE_MMA_MASK
	.align		4
.L_29:
        /*0058*/ 	.byte	0x03, 0x50
        /*005a*/ 	.short	0x0000


	//----- nvinfo : EIATTR_MAXREG_COUNT
	.align		4
        /*005c*/ 	.byte	0x03, 0x1b
        /*005e*/ 	.short	0x00ff


	//----- nvinfo : EIATTR_MERCURY_ISA_VERSION
	.align		4
        /*0060*/ 	.byte	0x03, 0x5f
        /*0062*/ 	.short	0x0101


	//----- nvinfo : EIATTR_VRC_CTA_INIT_COUNT
	.align		4
        /*0064*/ 	.byte	0x02, 0x4a
	.zero		1
	.zero		1


	//----- nvinfo : EIATTR_EXIT_INSTR_OFFSETS
	.align		4
        /*0068*/ 	.byte	0x04, 0x1c
        /*006a*/ 	.short	(.L_31 - .L_30)


	//   ....[0]....
.L_30:
        /*006c*/ 	.word	0x00000060


	//   ....[1]....
        /*0070*/ 	.word	0x00000250


	//----- nvinfo : EIATTR_CRS_STACK_SIZE
	.align		4
.L_31:
        /*0074*/ 	.byte	0x04, 0x1e
        /*0076*/ 	.short	(.L_33 - .L_32)
.L_32:
        /*0078*/ 	.word	0x00000000


	//----- nvinfo : EIATTR_CBANK_PARAM_SIZE
	.align		4
.L_33:
        /*007c*/ 	.byte	0x03, 0x19
        /*007e*/ 	.short	0x001c


	//----- nvinfo : EIATTR_PARAM_CBANK
	.align		4
        /*0080*/ 	.byte	0x04, 0x0a
        /*0082*/ 	.short	(.L_35 - .L_34)
	.align		4
.L_34:
        /*0084*/ 	.word	index@(.nv.constant0._Z24store_col_segment_kernelPdS_iii)
        /*0088*/ 	.short	0x0380
        /*008a*/ 	.short	0x001c


	//----- nvinfo : EIATTR_SW_WAR
	.align		4
.L_35:
        /*008c*/ 	.byte	0x04, 0x36
        /*008e*/ 	.short	(.L_37 - .L_36)
.L_36:
        /*0090*/ 	.word	0x00000008
.L_37:


//--------------------- .nv.info._Z12z_d_t_kernelP7double2S0_Piiiiii --------------------------
	.section	.nv.info._Z12z_d_t_kernelP7double2S0_Piiiiii,"",@"SHT_CUDA_INFO"
	.sectionflags	@""
	.align	4


	//----- nvinfo : EIATTR_CUDA_API_VERSION
	.align		4
        /*0000*/ 	.byte	0x04, 0x37
        /*0002*/ 	.short	(.L_39 - .L_38)
.L_38:
        /*0004*/ 	.word	0x00000082


	//----- nvinfo : EIATTR_KPARAM_INFO
	.align		4
.L_39:
        /*0008*/ 	.byte	0x04, 0x17
        /*000a*/ 	.short	(.L_41 - .L_40)
.L_40:
        /*000c*/ 	.word	0x00000000
        /*0010*/ 	.short	0x0007
        /*0012*/ 	.short	0x0028
        /*0014*/ 	.byte	0x00, 0xf0, 0x11, 0x00


	//----- nvinfo : EIATTR_KPARAM_INFO
	.align		4
.L_41:
        /*0018*/ 	.byte	0x04, 0x17
        /*001a*/ 	.short	(.L_43 - .L_42)
.L_42:
        /*001c*/ 	.word	0x00000000
        /*0020*/ 	.short	0x0006
        /*0022*/ 	.short	0x0024
        /*0024*/ 	.byte	0x00, 0xf0, 0x11, 0x00


	//----- nvinfo : EIATTR_KPARAM_INFO
	.align		4
.L_43:
        /*0028*/ 	.byte	0x04, 0x17
        /*002a*/ 	.short	(.L_45 - .L_44)
.L_44:
        /*002c*/ 	.word	0x00000000
        /*0030*/ 	.short	0x0005
        /*0032*/ 	.short	0x0020
        /*0034*/ 	.byte	0x00, 0xf0, 0x11, 0x00


	//----- nvinfo : EIATTR_KPARAM_INFO
	.align		4
.L_45:
        /*0038*/ 	.byte	0x04, 0x17
        /*003a*/ 	.short	(.L_47 - .L_46)
.L_46:
        /*003c*/ 	.word	0x00000000
        /*0040*/ 	.short	0x0004
        /*0042*/ 	.short	0x001c
        /*0044*/ 	.byte	0x00, 0xf0, 0x11, 0x00


	//----- nvinfo : EIATTR_KPARAM_INFO
	.align		4
.L_47:
        /*0048*/ 	.byte	0x04, 0x17
        /*004a*/ 	.short	(.L_49 - .L_48)
.L_48:
        /*004c*/ 	.word	0x00000000
        /*0050*/ 	.short	0x0003
        /*0052*/ 	.short	0x0018
        /*0054*/ 	.byte	0x00, 0xf0, 0x11, 0x00


	//----- nvinfo : EIATTR_KPARAM_INFO
	.align		4
.L_49:
        /*0058*/ 	.byte	0x04, 0x17
        /*005a*/ 	.short	(.L_51 - .L_50)
.L_50:
        /*005c*/ 	.word	0x00000000
        /*0060*/ 	.short	0x0002
        /*0062*/ 	.short	0x0010
        /*0064*/ 	.byte	0x00, 0xf5, 0x21, 0x00


	//----- nvinfo : EIATTR_KPARAM_INFO
	.align		4
.L_51:
        /*0068*/ 	.byte	0x04, 0x17
        /*006a*/ 	.short	(.L_53 - .L_52)
.L_52:
        /*006c*/ 	.word	0x00000000
        /*0070*/ 	.short	0x0001
        /*0072*/ 	.short	0x0008
        /*0074*/ 	.byte	0x00, 0xf5, 0x21, 0x00


	//----- nvinfo : EIATTR_KPARAM_INFO
	.align		4
.L_53:
        /*0078*/ 	.byte	0x04, 0x17
        /*007a*/ 	.short	(.L_55 - .L_54)
.L_54:
        /*007c*/ 	.word	0x00000000
        /*0080*/ 	.short	0x0000
        /*0082*/ 	.short	0x0000
        /*0084*/ 	.byte	0x00, 0xf5, 0x21, 0x00


	//----- nvinfo : EIATTR_SPARSE_MMA_MASK
	.align		4
.L_55:
        /*0088*/ 	.byte	0x03, 0x50
        /*008a*/ 	.short	0x0000


	//----- nvinfo : EIATTR_MAXREG_COUNT
	.align		4
        /*008c*/ 	.byte	0x03, 0x1b
        /*008e*/ 	.short	0x00ff


	//----- nvinfo : EIATTR_NUM_BARRIERS
	.align		4
        /*0090*/ 	.byte	0x02, 0x4c
        /*0092*/ 	.byte	0x01
	.zero		1


	//----- nvinfo : EIATTR_MERCURY_ISA_VERSION
	.align		4
        /*0094*/ 	.byte	0x03, 0x5f
        /*0096*/ 	.short	0x0101


	//----- nvinfo : EIATTR_VRC_CTA_INIT_COUNT
	.align		4
        /*0098*/ 	.byte	0x02, 0x4a
	.zero		1
	.zero		1


	//----- nvinfo : EIATTR_EXIT_INSTR_OFFSETS
	.align		4
        /*009c*/ 	.byte	0x04, 0x1c
        /*009e*/ 	.short	(.L_57 - .L_56)


	//   ....[0]....
.L_56:
        /*00a0*/ 	.word	0x000004e0


	//   ....[1]....
        /*00a4*/ 	.word	0x00000530


	//   ....[2]....
        /*00a8*/ 	.word	0x000008f0


	//----- nvinfo : EIATTR_CRS_STACK_SIZE
	.align		4
.L_57:
        /*00ac*/ 	.byte	0x04, 0x1e
        /*00ae*/ 	.short	(.L_59 - .L_58)
.L_58:
        /*00b0*/ 	.word	0x00000000


	//----- nvinfo : EIATTR_CBANK_PARAM_SIZE
	.align		4
.L_59:
        /*00b4*/ 	.byte	0x03, 0x19
        /*00b6*/ 	.short	0x002c


	//----- nvinfo : EIATTR_PARAM_CBANK
	.align		4
        /*00b8*/ 	.byte	0x04, 0x0a
        /*00ba*/ 	.short	(.L_61 - .L_60)
	.align		4
.L_60:
        /*00bc*/ 	.word	index@(.nv.constant0._Z12z_d_t_kernelP7double2S0_Piiiiii)
        /*00c0*/ 	.short	0x0380
        /*00c2*/ 	.short	0x002c


	//----- nvinfo : EIATTR_SW_WAR
	.align		4
.L_61:
        /*00c4*/ 	.byte	0x04, 0x36
        /*00c6*/ 	.short	(.L_63 - .L_62)
.L_62:
        /*00c8*/ 	.word	0x00000008
.L_63:


//--------------------- .nv.info._Z10d_t_kernelPdS_Piiiiiii --------------------------
	.section	.nv.info._Z10d_t_kernelPdS_Piiiiiii,"",@"SHT_CUDA_INFO"
	.sectionflags	@""
	.align	4


	//----- nvinfo : EIATTR_CUDA_API_VERSION
	.align		4
        /*0000*/ 	.byte	0x04, 0x37
        /*0002*/ 	.short	(.L_65 - .L_64)
.L_64:
        /*0004*/ 	.word	0x00000082


	//----- nvinfo : EIATTR_KPARAM_INFO
	.align		4
.L_65:
        /*0008*/ 	.byte	0x04, 0x17
        /*000a*/ 	.short	(.L_67 - .L_66)
.L_66:
        /*000c*/ 	.word	0x00000000
        /*0010*/ 	.short	0x0008
        /*0012*/ 	.short	0x002c
        /*0014*/ 	.byte	0x00, 0xf0, 0x11, 0x00


	//----- nvinfo : EIATTR_KPARAM_INFO
	.align		4
.L_67:
        /*0018*/ 	.byte	0x04, 0x17
        /*001a*/ 	.short	(.L_69 - .L_68)
.L_68:
        /*001c*/ 	.word	0x00000000
        /*0020*/ 	.short	0x0007
        /*0022*/ 	.short	0x0028
        /*0024*/ 	.byte	0x00, 0xf0, 0x11, 0x00


	//----- nvinfo : EIATTR_KPARAM_INFO
	.align		4
.L_69:
        /*0028*/ 	.byte	0x04, 0x17
        /*002a*/ 	.short	(.L_71 - .L_70)
.L_70:
        /*002c*/ 	.word	0x00000000
        /*0030*/ 	.short	0x0006
        /*0032*/ 	.short	0x0024
        /*0034*/ 	.byte	0x00, 0xf0, 0x11, 0x00


	//----- nvinfo : EIATTR_KPARAM_INFO
	.align		4
.L_71:
        /*0038*/ 	.byte	0x04, 0x17
        /*003a*/ 	.short	(.L_73 - .L_72)
.L_72:
        /*003c*/ 	.word	0x00000000
        /*0040*/ 	.short	0x0005
        /*0042*/ 	.short	0x0020
        /*0044*/ 	.byte	0x00, 0xf0, 0x11, 0x00


	//----- nvinfo : EIATTR_KPARAM_INFO
	.align		4
.L_73:
        /*0048*/ 	.byte	0x04, 0x17
        /*004a*/ 	.short	(.L_75 - .L_74)
.L_74:
        /*004c*/ 	.word	0x00000000
        /*0050*/ 	.short	0x0004
        /*0052*/ 	.short	0x001c
        /*0054*/ 	.byte	0x00, 0xf0, 0x11, 0x00


	//----- nvinfo : EIATTR_KPARAM_INFO
	.align		4
.L_75:
        /*0058*/ 	.byte	0x04, 0x17
        /*005a*/ 	.short	(.L_77 - .L_76)
.L_76:
        /*005c*/ 	.word	0x00000000
        /*0060*/ 	.short	0x0003
        /*0062*/ 	.short	0x0018
        /*0064*/ 	.byte	0x00, 0xf0, 0x11, 0x00


	//----- nvinfo : EIATTR_KPARAM_INFO
	.align		4
.L_77:
        /*0068*/ 	.byte	0x04, 0x17
        /*006a*/ 	.short	(.L_79 - .L_78)
.L_78:
        /*006c*/ 	.word	0x00000000
        /*0070*/ 	.short	0x0002
        /*0072*/ 	.short	0x0010
        /*0074*/ 	.byte	0x00, 0xf5, 0x21, 0x00


	//----- nvinfo : EIATTR_KPARAM_INFO
	.align		4
.L_79:
        /*0078*/ 	.byte	0x04, 0x17
        /*007a*/ 	.short	(.L_81 - .L_80)
.L_80:
        /*007c*/ 	.word	0x00000000
        /*0080*/ 	.short	0x0001
        /*0082*/ 	.short	0x0008
        /*0084*/ 	.byte	0x00, 0xf5, 0x21, 0x00


	//----- nvinfo : EIATTR_KPARAM_INFO
	.align		4
.L_81:
        /*0088*/ 	.byte	0x04, 0x17
        /*008a*/ 	.short	(.L_83 - .L_82)
.L_82:
        /*008c*/ 	.word	0x00000000
        /*0090*/ 	.short	0x0000
        /*0092*/ 	.short	0x0000
        /*0094*/ 	.byte	0x00, 0xf5, 0x21, 0x00


	//----- nvinfo : EIATTR_SPARSE_MMA_MASK
	.align		4
.L_83:
        /*0098*/ 	.byte	0x03, 0x50
        /*009a*/ 	.short	0x0000


	//----- nvinfo : EIATTR_MAXREG_COUNT
	.align		4
        /*009c*/ 	.byte	0x03, 0x1b
        /*009e*/ 	.short	0x00ff


	//----- nvinfo : EIATTR_NUM_BARRIERS
	.align		4
        /*00a0*/ 	.byte	0x02, 0x4c
        /*00a2*/ 	.byte	0x01
	.zero		1


	//----- nvinfo : EIATTR_MERCURY_ISA_VERSION
	.align		4
        /*00a4*/ 	.byte	0x03, 0x5f
        /*00a6*/ 	.short	0x0101


	//----- nvinfo : EIATTR_VRC_CTA_INIT_COUNT
	.align		4
        /*00a8*/ 	.byte	0x02, 0x4a
	.zero		1
	.zero		1


	//----- nvinfo : EIATTR_EXIT_INSTR_OFFSETS
	.align		4
        /*00ac*/ 	.byte	0x04, 0x1c
        /*00ae*/ 	.short	(.L_85 - .L_84)


	//   ....[0]....
.L_84:
        /*00b0*/ 	.word	0x000004e0


	//   ....[1]....
        /*00b4*/ 	.word	0x00000530


	//   ....[2]....
        /*00b8*/ 	.word	0x000009b0


	//   ....[3]....
        /*00bc*/ 	.word	0x00000d70


	//----- nvinfo : EIATTR_CRS_STACK_SIZE
	.align		4
.L_85:
        /*00c0*/ 	.byte	0x04, 0x1e
        /*00c2*/ 	.short	(.L_87 - .L_86)
.L_86:
        /*00c4*/ 	.word	0x00000000


	//----- nvinfo : EIATTR_CBANK_PARAM_SIZE
	.align		4
.L_87:
        /*00c8*/ 	.byte	0x03, 0x19
        /*00ca*/ 	.short	0x0030


	//----- nvinfo : EIATTR_PARAM_CBANK
	.align		4
        /*00cc*/ 	.byte	0x04, 0x0a
        /*00ce*/ 	.short	(.L_89 - .L_88)
	.align		4
.L_88:
        /*00d0*/ 	.word	index@(.nv.constant0._Z10d_t_kernelPdS_Piiiiiii)
        /*00d4*/ 	.short	0x0380
        /*00d6*/ 	.short	0x0030


	//----- nvinfo : EIATTR_SW_WAR
	.align		4
.L_89:
        /*00d8*/ 	.byte	0x04, 0x36
        /*00da*/ 	.short	(.L_91 - .L_90)
.L_90:
        /*00dc*/ 	.word	0x00000008
.L_91:


//--------------------- .nv.callgraph             --------------------------
	.section	.nv.callgraph,"",@"SHT_CUDA_CALLGRAPH"
	.align	4
	.sectionentsize	8
	.align		4
        /*0000*/ 	.word	0x00000000
	.align		4
        /*0004*/ 	.word	0xffffffff
	.align		4
        /*0008*/ 	.word	0x00000000
	.align		4
        /*000c*/ 	.word	0xfffffffe
	.align		4
        /*0010*/ 	.word	0x00000000
	.align		4
        /*0014*/ 	.word	0xfffffffd
	.align		4
        /*0018*/ 	.word	0x00000000
	.align		4
        /*001c*/ 	.word	0xfffffffc


//--------------------- .text._Z24store_col_segment_kernelPdS_iii --------------------------
	.section	.text._Z24store_col_segment_kernelPdS_iii,"ax",@progbits
	.align	128
.text._Z24store_col_segment_kernelPdS_iii:
        .type           _Z24store_col_segment_kernelPdS_iii,@function
        .size           _Z24store_col_segment_kernelPdS_iii,(.L_x_19 - _Z24store_col_segment_kernelPdS_iii)
        .other          _Z24store_col_segment_kernelPdS_iii,@"STO_CUDA_ENTRY STV_DEFAULT"
_Z24store_col_segment_kernelPdS_iii:
[----:B------:R-:W-:Y:S01]  /*0000*/  LDC R1, c[0x0][0x37c] ;  /* 0x0000df00ff017b82 */ /* 0x000fe20000000800 */
[----:B------:R-:W0:Y:S01]  /*0010*/  S2R R0, SR_TID.X ;  /* 0x0000000000007919 */ /* 0x000e220000002100 */
[----:B------:R-:W1:Y:S01]  /*0020*/  LDCU UR6, c[0x0][0x398] ;  /* 0x00007300ff0677ac */ /* 0x000e620008000800 */
[----:B------:R-:W1:Y:S02]  /*0030*/  LDCU.64 UR10, c[0x0][0x390] ;  /* 0x00007200ff0a77ac */ /* 0x000e640008000a00 */
[----:B-1----:R-:W-:-:S06]  /*0040*/  UIADD3 UR6, UPT, UPT, UR6, -UR11, URZ ;  /* 0x8000000b06067290 */ /* 0x002fcc000fffe0ff */
[----:B0-----:R-:W-:-:S13]  /*0050*/  ISETP.GE.U32.AND P0, PT, R0, UR6, PT ;  /* 0x0000000600007c0c */ /* 0x001fda000bf06070 */
[----:B------:R-:W-:Y:S05]  /*0060*/  @P0 EXIT ;  /* 0x000000000000094d */ /* 0x000fea0003800000 */
[----:B------:R-:W0:Y:S01]  /*0070*/  S2UR UR7, SR_CTAID.X ;  /* 0x00000000000779c3 */ /* 0x000e220000002500 */
[----:B------:R-:W-:Y:S01]  /*0080*/  USHF.R.S32.HI UR5, URZ, 0x1f, UR11 ;  /* 0x0000001fff057899 */ /* 0x000fe2000801140b */
[----:B------:R-:W-:Y:S01]  /*0090*/  BSSY.RECONVERGENT B0, `(.L_x_0) ;  /* 0x000001b000007945 */ /* 0x000fe20003800200 */
[----:B------:R-:W-:Y:S02]  /*00a0*/  USHF.R.S32.HI UR9, URZ, 0x1f, UR6 ;  /* 0x0000001fff097899 */ /* 0x000fe40008011406 */
[----:B------:R-:W-:Y:S01]  /*00b0*/  USHF.R.S32.HI UR8, URZ, 0x1f, UR10 ;  /* 0x0000001fff087899 */ /* 0x000fe2000801140a */
[----:B------:R-:W-:Y:S01]  /*00c0*/  UMOV UR4, UR11 ;  /* 0x0000000b00047c82 */ /* 0x000fe20008000000 */
[----:B------:R-:W1:Y:S01]  /*00d0*/  LDCU UR12, c[0x0][0x360] ;  /* 0x00006c00ff0c77ac */ /* 0x000e620008000800 */
[----:B------:R-:W2:Y:S01]  /*00e0*/  LDCU.128 UR16, c[0x0][0x380] ;  /* 0x00007000ff1077ac */ /* 0x000ea20008000c00 */
[----:B0-----:R-:W-:Y:S02]  /*00f0*/  UIMAD.WIDE.U32 UR4, UR7, UR10, UR4 ;  /* 0x0000000a070472a5 */ /* 0x001fe4000f8e0004 */
[----:B------:R-:W-:-:S02]  /*0100*/  UIMAD.WIDE.U32 UR14, UR6, UR7, URZ ;  /* 0x00000007060e72a5 */ /* 0x000fc4000f8e00ff */
[----:B------:R-:W-:Y:S02]  /*0110*/  UIMAD UR9, UR9, UR7, URZ ;  /* 0x00000007090972a4 */ /* 0x000fe4000f8e02ff */
[----:B------:R-:W-:Y:S01]  /*0120*/  UIMAD UR7, UR8, UR7, URZ ;  /* 0x00000007080772a4 */ /* 0x000fe2000f8e02ff */
[----:B------:R-:W0:Y:S01]  /*0130*/  LDCU.64 UR10, c[0x0][0x358] ;  /* 0x00006b00ff0a77ac */ /* 0x000e220008000a00 */
[----:B------:R-:W-:Y:S02]  /*0140*/  UIADD3 UR8, UPT, UPT, UR15, UR9, URZ ;  /* 0x000000090f087290 */ /* 0x000fe4000fffe0ff */
[----:B-12---:R-:W-:-:S12]  /*0150*/  UIADD3 UR7, UPT, UPT, UR5, UR7, URZ ;  /* 0x0000000705077290 */ /* 0x006fd8000fffe0ff */
.L_x_1:
[----:B-1----:R-:W-:Y:S02]  /*0160*/  SHF.R.S32.HI R4, RZ, 0x1f, R0 ;  /* 0x0000001fff047819 */ /* 0x002fe40000011400 */
[----:B------:R-:W-:-:S04]  /*0170*/  IADD3 R3, P0, PT, R0, UR14, RZ ;  /* 0x0000000e00037c10 */ /* 0x000fc8000ff1e0ff */
[----:B------:R-:W-:Y:S02]  /*0180*/  IADD3.X R6, PT, PT, R4, UR8, RZ, P0, !PT ;  /* 0x0000000804067c10 */ /* 0x000fe400087fe4ff */
[----:B------:R-:W-:-:S04]  /*0190*/  LEA R2, P0, R3, UR18, 0x3 ;  /* 0x0000001203027c11 */ /* 0x000fc8000f8018ff */
[----:B------:R-:W-:-:S06]  /*01a0*/  LEA.HI.X R3, R3, UR19, R6, 0x3, P0 ;  /* 0x0000001303037c11 */ /* 0x000fcc00080f1c06 */
[----:B0-----:R-:W2:Y:S01]  /*01b0*/  LDG.E.64 R2, desc[UR10][R2.64] ;  /* 0x0000000a02027981 */ /* 0x001ea2000c1e1b00 */
[C---:B------:R-:W-:Y:S01]  /*01c0*/  IADD3 R5, P0, PT, R0.reuse, UR4, RZ ;  /* 0x0000000400057c10 */ /* 0x040fe2000ff1e0ff */
[----:B------:R-:W-:-:S03]  /*01d0*/  VIADD R0, R0, UR12 ;  /* 0x0000000c00007c36 */ /* 0x000fc60008000000 */
[----:B------:R-:W-:Y:S02]  /*01e0*/  IADD3.X R6, PT, PT, R4, UR7, RZ, P0, !PT ;  /* 0x0000000704067c10 */ /* 0x000fe400087fe4ff */
[----:B------:R-:W-:-:S04]  /*01f0*/  LEA R4, P0, R5, UR16, 0x3 ;  /* 0x0000001005047c11 */ /* 0x000fc8000f8018ff */
[----:B------:R-:W-:Y:S02]  /*0200*/  LEA.HI.X R5, R5, UR17, R6, 0x3, P0 ;  /* 0x0000001105057c11 */ /* 0x000fe400080f1c06 */
[----:B------:R-:W-:-:S03]  /*0210*/  ISETP.GE.U32.AND P0, PT, R0, UR6, PT ;  /* 0x0000000600007c0c */ /* 0x000fc6000bf06070 */
[----:B--2---:R1:W-:Y:S10]  /*0220*/  STG.E.64 desc[UR10][R4.64], R2 ;  /* 0x0000000204007986 */ /* 0x0043f4000c101b0a */
[----:B------:R-:W-:Y:S05]  /*0230*/  @!P0 BRA `(.L_x_1) ;  /* 0xfffffffc00c88947 */ /* 0x000fea000383ffff */
[----:B------:R-:W-:Y:S05]  /*0240*/  BSYNC.RECONVERGENT B0 ;  /* 0x0000000000007941 */ /* 0x000fea0003800200 */
.L_x_0:
[----:B------:R-:W-:Y:S05]  /*0250*/  EXIT ;  /* 0x000000000000794d */ /* 0x000fea0003800000 */
.L_x_2:
[----:B------:R-:W-:-:S00]  /*0260*/  BRA `(.L_x_2) ;  /* 0xfffffffc00fc7947 */ /* 0x000fc0000383ffff */
[----:B------:R-:W-:-:S00]  /*0270*/  NOP ;  /* 0x0000000000007918 */ /* 0x000fc00000000000 */
        /* <DEDUP_REMOVED lines=8> */
.L_x_19:


//--------------------- .text._Z12z_d_t_kernelP7double2S0_Piiiiii --------------------------
	.section	.text._Z12z_d_t_kernelP7double2S0_Piiiiii,"ax",@progbits
	.align	128
.text._Z12z_d_t_kernelP7double2S0_Piiiiii:
        .type           _Z12z_d_t_kernelP7double2S0_Piiiiii,@function
        .size           _Z12z_d_t_kernelP7double2S0_Piiiiii,(.L_x_20 - _Z12z_d_t_kernelP7double2S0_Piiiiii)
        .other          _Z12z_d_t_kernelP7double2S0_Piiiiii,@"STO_CUDA_ENTRY STV_DEFAULT"
_Z12z_d_t_kernelP7double2S0_Piiiiii:
[----:B------:R-:W-:Y:S01]  /*0000*/  LDC R1, c[0x0][0x37c] ;  /* 0x0000df00ff017b82 */ /* 0x000fe20000000800 */
[----:B------:R-:W0:Y:S07]  /*0010*/  S2R R4, SR_CTAID.X ;  /* 0x0000000000047919 */ /* 0x000e2e0000002500 */
[----:B------:R-:W1:Y:S01]  /*0020*/  LDC R2, c[0x0][0x398] ;  /* 0x0000e600ff027b82 */ /* 0x000e620000000800 */
[----:B------:R-:W2:Y:S01]  /*0030*/  LDCU.64 UR6, c[0x0][0x358] ;  /* 0x00006b00ff0677ac */ /* 0x000ea20008000a00 */
[----:B------:R-:W-:Y:S01]  /*0040*/  BSSY.RECONVERGENT B0, `(.L_x_3) ;  /* 0x0000045000007945 */ /* 0x000fe20003800200 */
[----:B------:R-:W3:Y:S01]  /*0050*/  S2R R0, SR_TID.X ;  /* 0x0000000000007919 */ /* 0x000ee20000002100 */
[----:B------:R-:W4:Y:S04]  /*0060*/  S2R R3, SR_CTAID.Y ;  /* 0x0000000000037919 */ /* 0x000f280000002600 */
[----:B------:R-:W5:Y:S08]  /*0070*/  LDC R20, c[0x0][0x3a8] ;  /* 0x0000ea00ff147b82 */ /* 0x000f700000000800 */
[----:B------:R-:W5:Y:S01]  /*0080*/  LDC R7, c[0x0][0x3a4] ;  /* 0x0000e900ff077b82 */ /* 0x000f620000000800 */
[----:B0-----:R-:W-:-:S05]  /*0090*/  IMAD.SHL.U32 R23, R4, 0x40, RZ ;  /* 0x0000004004177824 */ /* 0x001fca00078e00ff */
[----:B---3--:R-:W-:-:S04]  /*00a0*/  LOP3.LUT R5, R23, 0x3f, R0, 0xf8, !PT ;  /* 0x0000003f17057812 */ /* 0x008fc800078ef800 */
[----:B-1----:R-:W-:Y:S01]  /*00b0*/  ISETP.GE.AND P0, PT, R5, R2, PT ;  /* 0x000000020500720c */ /* 0x002fe20003f06270 */
[----:B-----5:R-:W-:-:S12]  /*00c0*/  IMAD.IADD R20, R20, 0x1, -R7 ;  /* 0x0000000114147824 */ /* 0x020fd800078e0a07 */
[----:B--2-4-:R-:W-:Y:S05]  /*00d0*/  @P0 BRA `(.L_x_4) ;  /* 0x0000000000ec0947 */ /* 0x014fea0003800000 */
[----:B------:R-:W-:Y:S01]  /*00e0*/  IMAD R22, R3, -0x10, R20 ;  /* 0xfffffff003167824 */ /* 0x000fe200078e0214 */
[----:B------:R-:W-:-:S04]  /*00f0*/  SHF.R.U32.HI R27, RZ, 0x6, R0 ;  /* 0x00000006ff1b7819 */ /* 0x000fc80000011600 */
[----:B------:R-:W-:-:S04]  /*0100*/  VIMNMX R22, PT, PT, R22, 0x10, PT ;  /* 0x0000001016167848 */ /* 0x000fc80003fe0100 */
[----:B------:R-:W-:-:S13]  /*0110*/  ISETP.GE.AND P0, PT, R27, R22, PT ;  /* 0x000000161b00720c */ /* 0x000fda0003f06270 */
[----:B------:R-:W-:Y:S05]  /*0120*/  @P0 BRA `(.L_x_4) ;  /* 0x0000000000d80947 */ /* 0x000fea0003800000 */
[----:B------:R-:W0:Y:S01]  /*0130*/  S2UR UR5, SR_CgaCtaId ;  /* 0x00000000000579c3 */ /* 0x000e220000008800 */
[----:B------:R-:W-:Y:S01]  /*0140*/  IMAD.WIDE.U32 R4, R4, 0x40, RZ ;  /* 0x0000004004047825 */ /* 0x000fe200078e00ff */
[----:B------:R-:W-:Y:S01]  /*0150*/  SHF.R.S32.HI R8, RZ, 0x1f, R2 ;  /* 0x0000001fff087819 */ /* 0x000fe20000011402 */
[----:B------:R-:W1:Y:S01]  /*0160*/  LDCU.64 UR8, c[0x0][0x388] ;  /* 0x00007100ff0877ac */ /* 0x000e620008000a00 */
[----:B------:R-:W-:Y:S01]  /*0170*/  LOP3.LUT R6, R0, 0x3f, RZ, 0xc0, !PT ;  /* 0x0000003f00067812 */ /* 0x000fe200078ec0ff */
[----:B------:R-:W-:Y:S01]  /*0180*/  IMAD R7, R3, 0x10, R27 ;  /* 0x0000001003077824 */ /* 0x000fe200078e021b */
[----:B------:R-:W-:Y:S01]  /*0190*/  BSSY.RECONVERGENT B1, `(.L_x_5) ;  /* 0x0000021000017945 */ /* 0x000fe20003800200 */
[----:B------:R-:W-:Y:S02]  /*01a0*/  UMOV UR4, 0x400 ;  /* 0x0000040000047882 */ /* 0x000fe40000000000 */
[----:B------:R-:W-:-:S04]  /*01b0*/  IMAD.WIDE.U32 R4, R7, R2, R4 ;  /* 0x0000000207047225 */ /* 0x000fc800078e0004 */
[----:B------:R-:W-:Y:S01]  /*01c0*/  IMAD R7, R8, R7, RZ ;  /* 0x0000000708077224 */ /* 0x000fe200078e02ff */
[----:B------:R-:W-:Y:S01]  /*01d0*/  IADD3 R4, P0, PT, R6, R4, RZ ;  /* 0x0000000406047210 */ /* 0x000fe20007f1e0ff */
[----:B------:R-:W-:Y:S02]  /*01e0*/  IMAD.IADD R8, R22, 0x1, -R27 ;  /* 0x0000000116087824 */ /* 0x000fe400078e0a1b */
[----:B------:R-:W-:Y:S01]  /*01f0*/  IMAD R6, R27, 0x41, R6 ;  /* 0x000000411b067824 */ /* 0x000fe200078e0206 */
[----:B------:R-:W-:Y:S02]  /*0200*/  IADD3.X R5, PT, PT, R5, R7, RZ, P0, !PT ;  /* 0x0000000705057210 */ /* 0x000fe400007fe4ff */
[----:B------:R-:W-:Y:S02]  /*0210*/  ISETP.GT.AND P1, PT, R8, 0xc, PT ;  /* 0x0000000c0800780c */ /* 0x000fe40003f24270 */
[----:B-1----:R-:W-:Y:S01]  /*0220*/  LEA R28, P0, R4, UR8, 0x4 ;  /* 0x00000008041c7c11 */ /* 0x002fe2000f8020ff */
[----:B0-----:R-:W-:-:S03]  /*0230*/  ULEA UR4, UR5, UR4, 0x18 ;  /* 0x0000000405047291 */ /* 0x001fc6000f8ec0ff */
[----:B------:R-:W-:Y:S02]  /*0240*/  LEA.HI.X R29, R4, UR9, R5, 0x4, P0 ;  /* 0x00000009041d7c11 */ /* 0x000fe400080f2405 */
[----:B------:R-:W-:Y:S02]  /*0250*/  PLOP3.LUT P0, PT, PT, PT, PT, 0x80, 0x8 ;  /* 0x000000000008781c */ /* 0x000fe40003f0f070 */
[----:B------:R-:W-:-:S03]  /*0260*/  LEA R21, R6, UR4, 0x4 ;  /* 0x0000000406157c11 */ /* 0x000fc6000f8e20ff */
[----:B------:R-:W-:Y:S08]  /*0270*/  @!P1 BRA `(.L_x_6) ;  /* 0x0000000000489947 */ /* 0x000ff00003800000 */
[----:B------:R-:W-:Y:S01]  /*0280*/  PLOP3.LUT P0, PT, PT, PT, PT, 0x8, 0x80 ;  /* 0x000000000080781c */ /* 0x000fe20003f0e170 */
[----:B------:R-:W-:-:S12]  /*0290*/  VIADD R26, R22, 0xfffffff4 ;  /* 0xfffffff4161a7836 */ /* 0x000fd80000000000 */
.L_x_7:
[C---:B------:R-:W-:Y:S01]  /*02a0*/  IMAD.WIDE R8, R2.reuse, 0x40, R28 ;  /* 0x0000004002087825 */ /* 0x040fe200078e021c */
[----:B------:R0:W2:Y:S03]  /*02b0*/  LDG.E.128 R4, desc[UR6][R28.64] ;  /* 0x000000061c047981 */ /* 0x0000a6000c1e1d00 */
[C---:B------:R-:W-:Y:S02]  /*02c0*/  IMAD.WIDE R12, R2.reuse, 0x40, R8 ;  /* 0x00000040020c7825 */ /* 0x040fe400078e0208 */
[----:B------:R-:W3:Y:S02]  /*02d0*/  LDG.E.128 R8, desc[UR6][R8.64] ;  /* 0x0000000608087981 */ /* 0x000ee4000c1e1d00 */
[----:B------:R-:W-:Y:S02]  /*02e0*/  IMAD.WIDE R24, R2, 0x40, R12 ;  /* 0x0000004002187825 */ /* 0x000fe400078e020c */
[----:B------:R-:W4:Y:S04]  /*02f0*/  LDG.E.128 R12, desc[UR6][R12.64] ;  /* 0x000000060c0c7981 */ /* 0x000f28000c1e1d00 */
[----:B------:R-:W5:Y:S01]  /*0300*/  LDG.E.128 R16, desc[UR6][R24.64] ;  /* 0x0000000618107981 */ /* 0x000f62000c1e1d00 */
[----:B------:R-:W-:-:S05]  /*0310*/  VIADD R27, R27, 0x10 ;  /* 0x000000101b1b7836 */ /* 0x000fca0000000000 */
[----:B------:R-:W-:Y:S01]  /*0320*/  ISETP.GE.AND P1, PT, R27, R26, PT ;  /* 0x0000001a1b00720c */ /* 0x000fe20003f26270 */
[----:B0-----:R-:W-:Y:S01]  /*0330*/  IMAD.WIDE R28, R2, 0x40, R24 ;  /* 0x00000040021c7825 */ /* 0x001fe200078e0218 */
[----:B--2---:R-:W-:Y:S04]  /*0340*/  STS.128 [R21], R4 ;  /* 0x0000000415007388 */ /* 0x004fe80000000c00 */
[----:B---3--:R-:W-:Y:S04]  /*0350*/  STS.128 [R21+0x1040], R8 ;  /* 0x0010400815007388 */ /* 0x008fe80000000c00 */
[----:B----4-:R-:W-:Y:S04]  /*0360*/  STS.128 [R21+0x2080], R12 ;  /* 0x0020800c15007388 */ /* 0x010fe80000000c00 */
[----:B-----5:R0:W-:Y:S02]  /*0370*/  STS.128 [R21+0x30c0], R16 ;  /* 0x0030c01015007388 */ /* 0x0201e40000000c00 */
[----:B0-----:R-:W-:Y:S01]  /*0380*/  VIADD R21, R21, 0x4100 ;  /* 0x0000410015157836 */ /* 0x001fe20000000000 */
[----:B------:R-:W-:Y:S06]  /*0390*/  @!P1 BRA `(.L_x_7) ;  /* 0xfffffffc00c09947 */ /* 0x000fec000383ffff */
.L_x_6:
[----:B------:R-:W-:Y:S05]  /*03a0*/  BSYNC.RECONVERGENT B1 ;  /* 0x0000000000017941 */ /* 0x000fea0003800200 */
.L_x_5:
[----:B------:R-:W-:-:S04]  /*03b0*/  IADD3 R4, PT, PT, -R27, R22, RZ ;  /* 0x000000161b047210 */ /* 0x000fc80007ffe1ff */
[----:B------:R-:W-:-:S13]  /*03c0*/  ISETP.GT.AND P1, PT, R4, 0x4, PT ;  /* 0x000000040400780c */ /* 0x000fda0003f24270 */
[----:B------:R-:W-:Y:S01]  /*03d0*/  @P1 VIADD R27, R27, 0x8 ;  /* 0x000000081b1b1836 */ /* 0x000fe20000000000 */
[----:B------:R-:W-:Y:S01]  /*03e0*/  @P1 PLOP3.LUT P0, PT, PT, PT, PT, 0x8, 0x80 ;  /* 0x000000000080181c */ /* 0x000fe20003f0e170 */
[C---:B------:R-:W-:Y:S01]  /*03f0*/  @P1 IMAD.WIDE R16, R2.reuse, 0x40, R28 ;  /* 0x0000004002101825 */ /* 0x040fe200078e021c */
[----:B------:R0:W2:Y:S02]  /*0400*/  @P1 LDG.E.128 R4, desc[UR6][R28.64] ;  /* 0x000000061c041981 */ /* 0x0000a4000c1e1d00 */
[----:B------:R-:W-:Y:S02]  /*0410*/  ISETP.LT.OR P0, PT, R27, R22, P0 ;  /* 0x000000161b00720c */ /* 0x000fe40000701670 */
[----:B------:R-:W3:Y:S01]  /*0420*/  @P1 LDG.E.128 R8, desc[UR6][R16.64] ;  /* 0x0000000610081981 */ /* 0x000ee2000c1e1d00 */
[----:B0-----:R-:W-:-:S10]  /*0430*/  @P1 IMAD.WIDE R28, R2, 0x40, R16 ;  /* 0x00000040021c1825 */ /* 0x001fd400078e0210 */
[----:B------:R-:W4:Y:S04]  /*0440*/  @P0 LDG.E.128 R12, desc[UR6][R28.64] ;  /* 0x000000061c0c0981 */ /* 0x000f28000c1e1d00 */
[----:B--2---:R-:W-:Y:S04]  /*0450*/  @P1 STS.128 [R21], R4 ;  /* 0x0000000415001388 */ /* 0x004fe80000000c00 */
[----:B---3--:R0:W-:Y:S02]  /*0460*/  @P1 STS.128 [R21+0x1040], R8 ;  /* 0x0010400815001388 */ /* 0x0081e40000000c00 */
[----:B0-----:R-:W-:-:S05]  /*0470*/  @P1 VIADD R21, R21, 0x2080 ;  /* 0x0000208015151836 */ /* 0x001fca0000000000 */
[----:B----4-:R0:W-:Y:S02]  /*0480*/  @P0 STS.128 [R21], R12 ;  /* 0x0000000c15000388 */ /* 0x0101e40000000c00 */
.L_x_4:
[----:B------:R-:W-:Y:S05]  /*0490*/  BSYNC.RECONVERGENT B0 ;  /* 0x0000000000007941 */ /* 0x000fea0003800200 */
.L_x_3:
[----:B------:R-:W-:Y:S01]  /*04a0*/  BAR.SYNC.DEFER_BLOCKING 0x0 ;  /* 0x0000000000007b1d */ /* 0x000fe20000010000 */
[----:B------:R-:W-:-:S05]  /*04b0*/  LOP3.LUT R6, R0, 0xf, RZ, 0xc0, !PT ;  /* 0x0000000f00067812 */ /* 0x000fca00078ec0ff */
[----:B------:R-:W-:-:S05]  /*04c0*/  IMAD R11, R3, 0x10, R6 ;  /* 0x00000010030b7824 */ /* 0x000fca00078e0206 */
[----:B------:R-:W-:-:S13]  /*04d0*/  ISETP.GE.AND P0, PT, R11, R20, PT ;  /* 0x000000140b00720c */ /* 0x000fda0003f06270 */
[----:B------:R-:W-:Y:S05]  /*04e0*/  @P0 EXIT ;  /* 0x000000000000094d */ /* 0x000fea0003800000 */
[----:B0-----:R-:W-:Y:S02]  /*04f0*/  IADD3 R13, PT, PT, -R23, RZ, RZ ;  /* 0x000000ff170d7210 */ /* 0x001fe40007ffe1ff */
[----:B------:R-:W-:Y:S02]  /*0500*/  SHF.R.U32.HI R0, RZ, 0x4, R0 ;  /* 0x00000004ff007819 */ /* 0x000fe40000011600 */
[----:B------:R-:W-:-:S04]  /*0510*/  VIADDMNMX R13, R13, R2, 0x40, PT ;  /* 0x000000400d0d7446 */ /* 0x000fc80003800102 */
[----:B------:R-:W-:-:S13]  /*0520*/  ISETP.GE.AND P0, PT, R0, R13, PT ;  /* 0x0000000d0000720c */ /* 0x000fda0003f06270 */
[----:B------:R-:W-:Y:S05]  /*0530*/  @P0 EXIT ;  /* 0x000000000000094d */ /* 0x000fea0003800000 */
[----:B------:R-:W0:Y:S01]  /*0540*/  LDC R18, c[0x0][0x39c] ;  /* 0x0000e700ff127b82 */ /* 0x000e220000000800 */
[--C-:B------:R-:W-:Y:S01]  /*0550*/  IMAD.IADD R17, R23, 0x1, R0.reuse ;  /* 0x0000000117117824 */ /* 0x100fe200078e0200 */
[----:B------:R-:W-:Y:S01]  /*0560*/  UMOV UR4, 0x400 ;  /* 0x0000040000047882 */ /* 0x000fe20000000000 */
[----:B------:R-:W-:Y:S01]  /*0570*/  IMAD R6, R6, 0x41, R0 ;  /* 0x0000004106067824 */ /* 0x000fe200078e0200 */
[----:B------:R-:W1:Y:S04]  /*0580*/  LDCU.64 UR8, c[0x0][0x380] ;  /* 0x00007000ff0877ac */ /* 0x000e680008000a00 */
[----:B------:R-:W2:Y:S08]  /*0590*/  S2UR UR5, SR_CgaCtaId ;  /* 0x00000000000579c3 */ /* 0x000eb00000008800 */
[----:B------:R-:W3:Y:S01]  /*05a0*/  LDC.64 R4, c[0x0][0x390] ;  /* 0x0000e400ff047b82 */ /* 0x000ee20000000a00 */
[----:B0-----:R-:W-:-:S07]  /*05b0*/  IABS R10, R18 ;  /* 0x00000012000a7213 */ /* 0x001fce0000000000 */
[----:B------:R-:W0:Y:S01]  /*05c0*/  LDC R12, c[0x0][0x39c] ;  /* 0x0000e700ff0c7b82 */ /* 0x000e220000000800 */
[----:B------:R-:W-:Y:S01]  /*05d0*/  ISETP.NE.AND P0, PT, R18, RZ, PT ;  /* 0x000000ff1200720c */ /* 0x000fe20003f05270 */
[----:B------:R-:W4:Y:S01]  /*05e0*/  I2F.RP R7, R10 ;  /* 0x0000000a00077306 */ /* 0x000f220000209400 */
[----:B------:R-:W-:Y:S01]  /*05f0*/  LOP3.LUT R18, RZ, R18, RZ, 0x33, !PT ;  /* 0x00000012ff127212 */ /* 0x000fe200078e33ff */
[----:B--2---:R-:W-:Y:S01]  /*0600*/  ULEA UR4, UR5, UR4, 0x18 ;  /* 0x0000000405047291 */ /* 0x004fe2000f8ec0ff */
[----:B---3--:R-:W-:-:S05]  /*0610*/  IMAD.WIDE.U32 R16, R17, 0x4, R4 ;  /* 0x0000000411107825 */ /* 0x008fca00078e0004 */
[----:B----4-:R-:W2:Y:S01]  /*0620*/  MUFU.RCP R7, R7 ;  /* 0x0000000700077308 */ /* 0x010ea20000001000 */
[----:B------:R-:W-:Y:S01]  /*0630*/  IMAD.MOV.U32 R14, RZ, RZ, R16 ;  /* 0x000000ffff0e7224 */ /* 0x000fe200078e0010 */
[----:B------:R-:W-:Y:S01]  /*0640*/  LEA R16, R6, UR4, 0x4 ;  /* 0x0000000406107c11 */ /* 0x000fe2000f8e20ff */
[----:B--2---:R-:W-:-:S05]  /*0650*/  VIADD R2, R7, 0xffffffe ;  /* 0x0ffffffe07027836 */ /* 0x004fca0000000000 */
[----:B------:R2:W3:Y:S02]  /*0660*/  F2I.FTZ.U32.TRUNC.NTZ R3, R2 ;  /* 0x0000000200037305 */ /* 0x0004e4000021f000 */
[----:B--2---:R-:W-:Y:S02]  /*0670*/  HFMA2 R2, -RZ, RZ, 0, 0 ;  /* 0x00000000ff027431 */ /* 0x004fe400000001ff */
[----:B---3--:R-:W-:-:S04]  /*0680*/  IMAD.MOV R15, RZ, RZ, -R3 ;  /* 0x000000ffff0f7224 */ /* 0x008fc800078e0a03 */
[----:B------:R-:W-:-:S04]  /*0690*/  IMAD R15, R15, R10, RZ ;  /* 0x0000000a0f0f7224 */ /* 0x000fc800078e02ff */
[----:B01----:R-:W-:-:S07]  /*06a0*/  IMAD.HI.U32 R15, R3, R15, R2 ;  /* 0x0000000f030f7227 */ /* 0x003fce00078e0002 */
.L_x_8:
[----:B0-----:R-:W-:Y:S02]  /*06b0*/  IMAD.MOV.U32 R2, RZ, RZ, R14 ;  /* 0x000000ffff027224 */ /* 0x001fe400078e000e */
[----:B------:R-:W-:-:S05]  /*06c0*/  IMAD.MOV.U32 R3, RZ, RZ, R17 ;  /* 0x000000ffff037224 */ /* 0x000fca00078e0011 */
[----:B------:R-:W2:Y:S01]  /*06d0*/  LDG.E R19, desc[UR6][R2.64] ;  /* 0x0000000602137981 */ /* 0x000ea2000c1e1900 */
[-C--:B------:R-:W-:Y:S01]  /*06e0*/  IABS R8, R12.reuse ;  /* 0x0000000c00087213 */ /* 0x080fe20000000000 */
[----:B------:R-:W-:Y:S01]  /*06f0*/  VIADD R0, R0, 0x10 ;  /* 0x0000001000007836 */ /* 0x000fe20000000000 */
[----:B--2---:R-:W-:Y:S02]  /*0700*/  IABS R6, R19 ;  /* 0x0000001300067213 */ /* 0x004fe40000000000 */
[----:B------:R-:W-:-:S03]  /*0710*/  LOP3.LUT R2, R19, R12, RZ, 0x3c, !PT ;  /* 0x0000000c13027212 */ /* 0x000fc600078e3cff */
[----:B------:R-:W-:Y:S01]  /*0720*/  IMAD.HI.U32 R4, R15, R6, RZ ;  /* 0x000000060f047227 */ /* 0x000fe200078e00ff */
[----:B------:R-:W-:-:S04]  /*0730*/  ISETP.GE.AND P3, PT, R2, RZ, PT ;  /* 0x000000ff0200720c */ /* 0x000fc80003f66270 */
[----:B------:R-:W-:-:S05]  /*0740*/  IADD3 R5, PT, PT, -R4, RZ, RZ ;  /* 0x000000ff04057210 */ /* 0x000fca0007ffe1ff */
[----:B------:R-:W-:-:S05]  /*0750*/  IMAD R5, R8, R5, R6 ;  /* 0x0000000508057224 */ /* 0x000fca00078e0206 */
[----:B------:R-:W-:-:S13]  /*0760*/  ISETP.GT.U32.AND P2, PT, R10, R5, PT ;  /* 0x000000050a00720c */ /* 0x000fda0003f44070 */
[----:B------:R-:W-:Y:S02]  /*0770*/  @!P2 IMAD.IADD R5, R5, 0x1, -R8 ;  /* 0x000000010505a824 */ /* 0x000fe400078e0a08 */
[----:B------:R-:W-:Y:S01]  /*0780*/  @!P2 VIADD R4, R4, 0x1 ;  /* 0x000000010404a836 */ /* 0x000fe20000000000 */
[----:B------:R-:W-:Y:S01]  /*0790*/  IADD3 R14, P2, PT, R14, 0x40, RZ ;  /* 0x000000400e0e7810 */ /* 0x000fe20007f5e0ff */
[----:B------:R-:W-:Y:S01]  /*07a0*/  IMAD.MOV.U32 R8, RZ, RZ, R11 ;  /* 0x000000ffff087224 */ /* 0x000fe200078e000b */
[----:B------:R-:W-:-:S03]  /*07b0*/  ISETP.GE.U32.AND P1, PT, R5, R10, PT ;  /* 0x0000000a0500720c */ /* 0x000fc60003f26070 */
[----:B------:R-:W-:-:S10]  /*07c0*/  IMAD.X R17, RZ, RZ, R17, P2 ;  /* 0x000000ffff117224 */ /* 0x000fd400010e0611 */
[----:B------:R-:W-:-:S05]  /*07d0*/  @P1 VIADD R4, R4, 0x1 ;  /* 0x0000000104041836 */ /* 0x000fca0000000000 */
[----:B------:R-:W-:-:S04]  /*07e0*/  @!P3 IADD3 R4, PT, PT, -R4, RZ, RZ ;  /* 0x000000ff0404b210 */ /* 0x000fc80007ffe1ff */
[----:B------:R-:W-:Y:S02]  /*07f0*/  SEL R9, R18, R4, !P0 ;  /* 0x0000000412097207 */ /* 0x000fe40004000000 */
[----:B------:R0:W1:Y:S03]  /*0800*/  LDS.128 R4, [R16] ;  /* 0x0000000010047984 */ /* 0x0000660000000c00 */
[----:B------:R-:W-:-:S04]  /*0810*/  IMAD.MOV R3, RZ, RZ, -R9 ;  /* 0x000000ffff037224 */ /* 0x000fc800078e0a09 */
[----:B------:R-:W-:Y:S01]  /*0820*/  IMAD R2, R12, R3, R19 ;  /* 0x000000030c027224 */ /* 0x000fe200078e0213 */
[----:B0-----:R-:W-:-:S04]  /*0830*/  IADD3 R16, PT, PT, R16, 0x100, RZ ;  /* 0x0000010010107810 */ /* 0x001fc80007ffe0ff */
[----:B------:R-:W-:-:S03]  /*0840*/  SHF.R.S32.HI R3, RZ, 0x1f, R2 ;  /* 0x0000001fff037819 */ /* 0x000fc60000011402 */
[----:B------:R-:W-:Y:S01]  /*0850*/  IMAD.WIDE R2, R9, R12, R2 ;  /* 0x0000000c09027225 */ /* 0x000fe200078e0202 */
[----:B------:R-:W-:-:S03]  /*0860*/  MOV R9, RZ ;  /* 0x000000ff00097202 */ /* 0x000fc60000000f00 */
[----:B------:R-:W-:Y:S02]  /*0870*/  IMAD R3, R3, R20, RZ ;  /* 0x0000001403037224 */ /* 0x000fe400078e02ff */
[----:B------:R-:W-:-:S04]  /*0880*/  IMAD.WIDE.U32 R8, R20, R2, R8 ;  /* 0x0000000214087225 */ /* 0x000fc800078e0008 */
[----:B------:R-:W-:Y:S01]  /*0890*/  IMAD.IADD R3, R9, 0x1, R3 ;  /* 0x0000000109037824 */ /* 0x000fe200078e0203 */
[----:B------:R-:W-:-:S04]  /*08a0*/  LEA R2, P1, R8, UR8, 0x4 ;  /* 0x0000000808027c11 */ /* 0x000fc8000f8220ff */
[----:B------:R-:W-:Y:S02]  /*08b0*/  LEA.HI.X R3, R8, UR9, R3, 0x4, P1 ;  /* 0x0000000908037c11 */ /* 0x000fe400088f2403 */
[----:B------:R-:W-:-:S03]  /*08c0*/  ISETP.GE.AND P1, PT, R0, R13, PT ;  /* 0x0000000d0000720c */ /* 0x000fc60003f26270 */
[----:B-1----:R0:W-:Y:S10]  /*08d0*/  STG.E.128 desc[UR6][R2.64], R4 ;  /* 0x0000000402007986 */ /* 0x0021f4000c101d06 */
[----:B------:R-:W-:Y:S05]  /*08e0*/  @!P1 BRA `(.L_x_8) ;  /* 0xfffffffc00709947 */ /* 0x000fea000383ffff */
[----:B------:R-:W-:Y:S05]  /*08f0*/  EXIT ;  /* 0x000000000000794d */ /* 0x000fea0003800000 */
.L_x_9:
        /* <DEDUP_REMOVED lines=16> */
.L_x_20:


//--------------------- .text._Z10d_t_kernelPdS_Piiiiiii --------------------------
	.section	.text._Z10d_t_kernelPdS_Piiiiiii,"ax",@progbits
	.align	128
.text._Z10d_t_kernelPdS_Piiiiiii:
        .type           _Z10d_t_kernelPdS_Piiiiiii,@function
        .size           _Z10d_t_kernelPdS_Piiiiiii,(.L_x_21 - _Z10d_t_kernelPdS_Piiiiiii)
        .other          _Z10d_t_kernelPdS_Piiiiiii,@"STO_CUDA_ENTRY STV_DEFAULT"
_Z10d_t_kernelPdS_Piiiiiii:
        /* <DEDUP_REMOVED lines=21> */
[----:B------:R-:W1:Y:S01]  /*0150*/  LDCU.64 UR8, c[0x0][0x388] ;  /* 0x00007100ff0877ac */ /* 0x000e620008000a00 */
[----:B------:R-:W-:Y:S01]  /*0160*/  SHF.R.S32.HI R13, RZ, 0x1f, R5 ;  /* 0x0000001fff0d7819 */ /* 0x000fe20000011405 */
[----:B------:R-:W-:Y:S01]  /*0170*/  BSSY.RECONVERGENT B1, `(.L_x_12) ;  /* 0x0000023000017945 */ /* 0x000fe20003800200 */
[----:B------:R-:W-:Y:S01]  /*0180*/  IMAD R6, R11, 0x10, R4 ;  /* 0x000000100b067824 */ /* 0x000fe200078e0204 */
[----:B------:R-:W-:Y:S01]  /*0190*/  LOP3.LUT R9, R22, 0x3f, RZ, 0xc0, !PT ;  /* 0x0000003f16097812 */ /* 0x000fe200078ec0ff */
[----:B------:R-:W-:Y:S02]  /*01a0*/  UMOV UR4, 0x400 ;  /* 0x0000040000047882 */ /* 0x000fe40000000000 */
[----:B------:R-:W-:-:S04]  /*01b0*/  IMAD.WIDE.U32 R2, R6, R5, R2 ;  /* 0x0000000506027225 */ /* 0x000fc800078e0002 */
[----:B------:R-:W-:Y:S01]  /*01c0*/  IMAD R13, R13, R6, RZ ;  /* 0x000000060d0d7224 */ /* 0x000fe200078e02ff */
[C---:B------:R-:W-:Y:S02]  /*01d0*/  IADD3 R6, PT, PT, -R4.reuse, R17, RZ ;  /* 0x0000001104067210 */ /* 0x040fe40007ffe1ff */
[----:B------:R-:W-:Y:S01]  /*01e0*/  IADD3 R2, P0, PT, R9, R2, RZ ;  /* 0x0000000209027210 */ /* 0x000fe20007f1e0ff */
[----:B------:R-:W-:Y:S01]  /*01f0*/  IMAD R9, R4, 0x41, R9 ;  /* 0x0000004104097824 */ /* 0x000fe200078e0209 */
[----:B------:R-:W-:-:S03]  /*0200*/  ISETP.GT.AND P1, PT, R6, 0xc, PT ;  /* 0x0000000c0600780c */ /* 0x000fc60003f24270 */
[----:B------:R-:W-:Y:S01]  /*0210*/  IMAD.X R3, R3, 0x1, R13, P0 ;  /* 0x0000000103037824 */ /* 0x000fe200000e060d */
[----:B-1----:R-:W-:Y:S01]  /*0220*/  LEA R14, P0, R2, UR8, 0x3 ;  /* 0x00000008020e7c11 */ /* 0x002fe2000f8018ff */
[----:B0-----:R-:W-:-:S03]  /*0230*/  ULEA UR4, UR5, UR4, 0x18 ;  /* 0x0000000405047291 */ /* 0x001fc6000f8ec0ff */
[----:B------:R-:W-:Y:S02]  /*0240*/  LEA.HI.X R15, R2, UR9, R3, 0x3, P0 ;  /* 0x00000009020f7c11 */ /* 0x000fe400080f1c03 */
[----:B------:R-:W-:Y:S02]  /*0250*/  PLOP3.LUT P0, PT, PT, PT, PT, 0x80, 0x8 ;  /* 0x000000000008781c */ /* 0x000fe40003f0f070 */
[----:B------:R-:W-:Y:S01]  /*0260*/  LEA R13, R9, UR4, 0x3 ;  /* 0x00000004090d7c11 */ /* 0x000fe2000f8e18ff */
[----:B------:R-:W-:Y:S10]  /*0270*/  @!P1 BRA `(.L_x_13) ;  /* 0x0000000000489947 */ /* 0x000ff40003800000 */
[----:B------:R-:W-:Y:S01]  /*0280*/  PLOP3.LUT P0, PT, PT, PT, PT, 0x8, 0x80 ;  /* 0x000000000080781c */ /* 0x000fe20003f0e170 */
[----:B------:R-:W-:-:S12]  /*0290*/  VIADD R23, R17, 0xfffffff4 ;  /* 0xfffffff411177836 */ /* 0x000fd80000000000 */
.L_x_14:
[C---:B------:R-:W-:Y:S01]  /*02a0*/  IMAD.WIDE R20, R5.reuse, 0x20, R14 ;  /* 0x0000002005147825 */ /* 0x040fe200078e020e */
[----:B------:R0:W2:Y:S03]  /*02b0*/  LDG.E.64 R8, desc[UR6][R14.64] ;  /* 0x000000060e087981 */ /* 0x0000a6000c1e1b00 */
[C---:B------:R-:W-:Y:S02]  /*02c0*/  IMAD.WIDE R18, R5.reuse, 0x20, R20 ;  /* 0x0000002005127825 */ /* 0x040fe400078e0214 */
[----:B------:R-:W3:Y:S02]  /*02d0*/  LDG.E.64 R20, desc[UR6][R20.64] ;  /* 0x0000000614147981 */ /* 0x000ee4000c1e1b00 */
[----:B------:R-:W-:Y:S02]  /*02e0*/  IMAD.WIDE R2, R5, 0x20, R18 ;  /* 0x0000002005027825 */ /* 0x000fe400078e0212 */
[----:B------:R-:W4:Y:S04]  /*02f0*/  LDG.E.64 R18, desc[UR6][R18.64] ;  /* 0x0000000612127981 */ /* 0x000f28000c1e1b00 */
[----:B------:R-:W5:Y:S01]  /*0300*/  LDG.E.64 R24, desc[UR6][R2.64] ;  /* 0x0000000602187981 */ /* 0x000f62000c1e1b00 */
[----:B------:R-:W-:-:S05]  /*0310*/  VIADD R4, R4, 0x10 ;  /* 0x0000001004047836 */ /* 0x000fca0000000000 */
[----:B------:R-:W-:Y:S01]  /*0320*/  ISETP.GE.AND P1, PT, R4, R23, PT ;  /* 0x000000170400720c */ /* 0x000fe20003f26270 */
[----:B0-----:R-:W-:Y:S01]  /*0330*/  IMAD.WIDE R14, R5, 0x20, R2 ;  /* 0x00000020050e7825 */ /* 0x001fe200078e0202 */
[----:B--2---:R-:W-:Y:S04]  /*0340*/  STS.64 [R13], R8 ;  /* 0x000000080d007388 */ /* 0x004fe80000000a00 */
[----:B---3--:R-:W-:Y:S04]  /*0350*/  STS.64 [R13+0x820], R20 ;  /* 0x000820140d007388 */ /* 0x008fe80000000a00 */
[----:B----4-:R-:W-:Y:S04]  /*0360*/  STS.64 [R13+0x1040], R18 ;  /* 0x001040120d007388 */ /* 0x010fe80000000a00 */
[----:B-----5:R0:W-:Y:S02]  /*0370*/  STS.64 [R13+0x1860], R24 ;  /* 0x001860180d007388 */ /* 0x0201e40000000a00 */
[----:B0-----:R-:W-:Y:S01]  /*0380*/  IADD3 R13, PT, PT, R13, 0x2080, RZ ;  /* 0x000020800d0d7810 */ /* 0x001fe20007ffe0ff */
[----:B------:R-:W-:Y:S06]  /*0390*/  @!P1 BRA `(.L_x_14) ;  /* 0xfffffffc00c09947 */ /* 0x000fec000383ffff */
.L_x_13:
[----:B------:R-:W-:Y:S05]  /*03a0*/  BSYNC.RECONVERGENT B1 ;  /* 0x0000000000017941 */ /* 0x000fea0003800200 */
.L_x_12:
[----:B------:R-:W-:-:S05]  /*03b0*/  IMAD.IADD R2, R17, 0x1, -R4 ;  /* 0x0000000111027824 */ /* 0x000fca00078e0a04 */
[----:B------:R-:W-:-:S13]  /*03c0*/  ISETP.GT.AND P1, PT, R2, 0x4, PT ;  /* 0x000000040200780c */ /* 0x000fda0003f24270 */
[----:B------:R-:W-:Y:S01]  /*03d0*/  @P1 VIADD R4, R4, 0x8 ;  /* 0x0000000804041836 */ /* 0x000fe20000000000 */
[----:B------:R-:W-:Y:S01]  /*03e0*/  @P1 PLOP3.LUT P0, PT, PT, PT, PT, 0x8, 0x80 ;  /* 0x000000000080181c */ /* 0x000fe20003f0e170 */
[----:B------:R0:W2:Y:S03]  /*03f0*/  @P1 LDG.E.64 R8, desc[UR6][R14.64] ;  /* 0x000000060e081981 */ /* 0x0000a6000c1e1b00 */
[----:B------:R-:W-:Y:S01]  /*0400*/  ISETP.LT.OR P0, PT, R4, R17, P0 ;  /* 0x000000110400720c */ /* 0x000fe20000701670 */
[----:B------:R-:W-:-:S05]  /*0410*/  @P1 IMAD.WIDE R16, R5, 0x20, R14 ;  /* 0x0000002005101825 */ /* 0x000fca00078e020e */
[----:B------:R-:W3:Y:S01]  /*0420*/  @P1 LDG.E.64 R18, desc[UR6][R16.64] ;  /* 0x0000000610121981 */ /* 0x000ee2000c1e1b00 */
[----:B0-----:R-:W-:-:S06]  /*0430*/  @P1 IMAD.WIDE R14, R5, 0x20, R16 ;  /* 0x00000020050e1825 */ /* 0x001fcc00078e0210 */
[----:B------:R-:W4:Y:S04]  /*0440*/  @P0 LDG.E.64 R2, desc[UR6][R14.64] ;  /* 0x000000060e020981 */ /* 0x000f28000c1e1b00 */
[----:B--2---:R-:W-:Y:S04]  /*0450*/  @P1 STS.64 [R13], R8 ;  /* 0x000000080d001388 */ /* 0x004fe80000000a00 */
[----:B---3--:R0:W-:Y:S02]  /*0460*/  @P1 STS.64 [R13+0x820], R18 ;  /* 0x000820120d001388 */ /* 0x0081e40000000a00 */
[----:B0-----:R-:W-:-:S05]  /*0470*/  @P1 VIADD R13, R13, 0x1040 ;  /* 0x000010400d0d1836 */ /* 0x001fca0000000000 */
[----:B----4-:R0:W-:Y:S02]  /*0480*/  @P0 STS.64 [R13], R2 ;  /* 0x000000020d000388 */ /* 0x0101e40000000a00 */
.L_x_11:
[----:B------:R-:W-:Y:S05]  /*0490*/  BSYNC.RECONVERGENT B0 ;  /* 0x0000000000007941 */ /* 0x000fea0003800200 */
.L_x_10:
[----:B------:R-:W-:Y:S01]  /*04a0*/  BAR.SYNC.DEFER_BLOCKING 0x0 ;  /* 0x0000000000007b1d */ /* 0x000fe20000010000 */
[----:B0-----:R-:W-:-:S04]  /*04b0*/  LOP3.LUT R13, R22, 0xf, RZ, 0xc0, !PT ;  /* 0x0000000f160d7812 */ /* 0x001fc800078ec0ff */
[----:B------:R-:W-:-:S04]  /*04c0*/  LEA R2, R11, R13, 0x4 ;  /* 0x0000000d0b027211 */ /* 0x000fc800078e20ff */
[----:B------:R-:W-:-:S13]  /*04d0*/  ISETP.GE.AND P0, PT, R2, R0, PT ;  /* 0x000000000200720c */ /* 0x000fda0003f06270 */
[----:B------:R-:W-:Y:S05]  /*04e0*/  @P0 EXIT ;  /* 0x000000000000094d */ /* 0x000fea0003800000 */
[----:B------:R-:W-:Y:S01]  /*04f0*/  IMAD.MOV R4, RZ, RZ, -R7 ;  /* 0x000000ffff047224 */ /* 0x000fe200078e0a07 */
[----:B------:R-:W-:-:S04]  /*0500*/  SHF.R.U32.HI R22, RZ, 0x4, R22 ;  /* 0x00000004ff167819 */ /* 0x000fc80000011616 */
[----:B------:R-:W-:-:S04]  /*0510*/  VIADDMNMX R3, R4, R5, 0x40, PT ;  /* 0x0000004004037446 */ /* 0x000fc80003800105 */
[----:B------:R-:W-:-:S13]  /*0520*/  ISETP.GE.AND P0, PT, R22, R3, PT ;  /* 0x000000031600720c */ /* 0x000fda0003f06270 */
[----:B------:R-:W-:Y:S05]  /*0530*/  @P0 EXIT ;  /* 0x000000000000094d */ /* 0x000fea0003800000 */
[----:B------:R-:W0:Y:S02]  /*0540*/  LDCU UR4, c[0x0][0x3ac] ;  /* 0x00007580ff0477ac */ /* 0x000e240008000800 */
[----:B0-----:R-:W-:-:S09]  /*0550*/  UISETP.NE.AND UP0, UPT, UR4, URZ, UPT ;  /* 0x000000ff0400728c */ /* 0x001fd2000bf05270 */
[----:B------:R-:W-:Y:S05]  /*0560*/  BRA.U !UP0, `(.L_x_15) ;  /* 0x0000000508147547 */ /* 0x000fea000b800000 */
[----:B------:R-:W0:Y:S01]  /*0570*/  LDC R20, c[0x0][0x39c] ;  /* 0x0000e700ff147b82 */ /* 0x000e220000000800 */
[--C-:B------:R-:W-:Y:S01]  /*0580*/  IMAD.IADD R7, R7, 0x1, R22.reuse ;  /* 0x0000000107077824 */ /* 0x100fe200078e0216 */
[----:B------:R-:W-:Y:S01]  /*0590*/  UMOV UR4, 0x400 ;  /* 0x0000040000047882 */ /* 0x000fe20000000000 */
[----:B------:R-:W-:Y:S01]  /*05a0*/  IMAD R13, R13, 0x41, R22 ;  /* 0x000000410d0d7824 */ /* 0x000fe200078e0216 */
[----:B------:R-:W1:Y:S04]  /*05b0*/  LDCU.64 UR8, c[0x0][0x380] ;  /* 0x00007000ff0877ac */ /* 0x000e680008000a00 */
[----:B------:R-:W2:Y:S08]  /*05c0*/  LDC.64 R10, c[0x0][0x390] ;  /* 0x0000e400ff0a7b82 */ /* 0x000eb00000000a00 */
[----:B------:R-:W3:Y:S01]  /*05d0*/  S2UR UR5, SR_CgaCtaId ;  /* 0x00000000000579c3 */ /* 0x000ee20000008800 */
[----:B0-----:R-:W-:-:S07]  /*05e0*/  IABS R5, R20 ;  /* 0x0000001400057213 */ /* 0x001fce0000000000 */
[----:B------:R-:W0:Y:S01]  /*05f0*/  LDC R6, c[0x0][0x39c] ;  /* 0x0000e700ff067b82 */ /* 0x000e220000000800 */
[----:B------:R-:W-:Y:S01]  /*0600*/  ISETP.NE.AND P0, PT, R20, RZ, PT ;  /* 0x000000ff1400720c */ /* 0x000fe20003f05270 */
[----:B------:R-:W4:Y:S01]  /*0610*/  I2F.RP R4, R5 ;  /* 0x0000000500047306 */ /* 0x000f220000209400 */
[----:B------:R-:W-:Y:S01]  /*0620*/  LOP3.LUT R20, RZ, R20, RZ, 0x33, !PT ;  /* 0x00000014ff147212 */ /* 0x000fe200078e33ff */
[----:B--2---:R-:W-:Y:S01]  /*0630*/  IMAD.WIDE.U32 R10, R7, 0x4, R10 ;  /* 0x00000004070a7825 */ /* 0x004fe200078e000a */
[----:B---3--:R-:W-:-:S05]  /*0640*/  ULEA UR4, UR5, UR4, 0x18 ;  /* 0x0000000405047291 */ /* 0x008fca000f8ec0ff */
[----:B----4-:R-:W2:Y:S02]  /*0650*/  MUFU.RCP R4, R4 ;  /* 0x0000000400047308 */ /* 0x010ea40000001000 */
[----:B--2---:R-:W-:Y:S02]  /*0660*/  VIADD R8, R4, 0xffffffe ;  /* 0x0ffffffe04087836 */ /* 0x004fe40000000000 */
[----:B------:R-:W-:-:S04]  /*0670*/  IMAD.MOV.U32 R4, RZ, RZ, R10 ;  /* 0x000000ffff047224 */ /* 0x000fc800078e000a */
[----:B------:R2:W3:Y:S02]  /*0680*/  F2I.FTZ.U32.TRUNC.NTZ R9, R8 ;  /* 0x0000000800097305 */ /* 0x0004e4000021f000 */
[----:B--2---:R-:W-:Y:S01]  /*0690*/  IMAD.MOV.U32 R8, RZ, RZ, RZ ;  /* 0x000000ffff087224 */ /* 0x004fe200078e00ff */
[----:B---3--:R-:W-:-:S05]  /*06a0*/  IADD3 R12, PT, PT, RZ, -R9, RZ ;  /* 0x80000009ff0c7210 */ /* 0x008fca0007ffe0ff */
[----:B------:R-:W-:-:S04]  /*06b0*/  IMAD R7, R12, R5, RZ ;  /* 0x000000050c077224 */ /* 0x000fc800078e02ff */
[----:B------:R-:W-:Y:S01]  /*06c0*/  IMAD.HI.U32 R7, R9, R7, R8 ;  /* 0x0000000709077227 */ /* 0x000fe200078e0008 */
[----:B------:R-:W-:Y:S02]  /*06d0*/  MOV R9, R11 ;  /* 0x0000000b00097202 */ /* 0x000fe40000000f00 */
[----:B01----:R-:W-:-:S07]  /*06e0*/  LEA R8, R13, UR4, 0x3 ;  /* 0x000000040d087c11 */ /* 0x003fce000f8e18ff */
.L_x_16:
        /* <DEDUP_REMOVED lines=8> */
[----:B------:R-:W-:Y:S02]  /*0770*/  ISETP.GE.AND P3, PT, R10, RZ, PT ;  /* 0x000000ff0a00720c */ /* 0x000fe40003f66270 */
[----:B------:R0:W1:Y:S02]  /*0780*/  LDS.64 R10, [R8] ;  /* 0x00000000080a7984 */ /* 0x0000640000000a00 */
[----:B------:R-:W-:-:S05]  /*0790*/  IADD3 R13, PT, PT, -R12, RZ, RZ ;  /* 0x000000ff0c0d7210 */ /* 0x000fca0007ffe1ff */
[----:B------:R-:W-:Y:S02]  /*07a0*/  IMAD R14, R17, R13, R14 ;  /* 0x0000000d110e7224 */ /* 0x000fe400078e020e */
[----:B0-----:R-:W-:-:S03]  /*07b0*/  VIADD R8, R8, 0x80 ;  /* 0x0000008008087836 */ /* 0x001fc60000000000 */
[----:B------:R-:W-:-:S13]  /*07c0*/  ISETP.GT.U32.AND P2, PT, R5, R14, PT ;  /* 0x0000000e0500720c */ /* 0x000fda0003f44070 */
[----:B------:R-:W-:Y:S02]  /*07d0*/  @!P2 IMAD.IADD R14, R14, 0x1, -R17 ;  /* 0x000000010e0ea824 */ /* 0x000fe400078e0a11 */
[----:B------:R-:W-:-:S03]  /*07e0*/  @!P2 VIADD R12, R12, 0x1 ;  /* 0x000000010c0ca836 */ /* 0x000fc60000000000 */
[----:B------:R-:W-:-:S13]  /*07f0*/  ISETP.GE.U32.AND P1, PT, R14, R5, PT ;  /* 0x000000050e00720c */ /* 0x000fda0003f26070 */
[----:B------:R-:W-:-:S05]  /*0800*/  @P1 IADD3 R12, PT, PT, R12, 0x1, RZ ;  /* 0x000000010c0c1810 */ /* 0x000fca0007ffe0ff */
[----:B------:R-:W-:-:S05]  /*0810*/  @!P3 IMAD.MOV R12, RZ, RZ, -R12 ;  /* 0x000000ffff0cb224 */ /* 0x000fca00078e0a0c */
[----:B------:R-:W-:-:S05]  /*0820*/  SEL R14, R20, R12, !P0 ;  /* 0x0000000c140e7207 */ /* 0x000fca0004000000 */
[----:B------:R-:W-:-:S04]  /*0830*/  IMAD.MOV R17, RZ, RZ, -R14 ;  /* 0x000000ffff117224 */ /* 0x000fc800078e0a0e */
[----:B------:R-:W-:Y:S01]  /*0840*/  IMAD R16, R6, R17, R15 ;  /* 0x0000001106107224 */ /* 0x000fe200078e020f */
[----:B------:R-:W-:-:S04]  /*0850*/  SHF.R.S32.HI R15, RZ, 0x1f, R14 ;  /* 0x0000001fff0f7819 */ /* 0x000fc8000001140e */
[----:B------:R-:W-:Y:S01]  /*0860*/  SHF.R.S32.HI R17, RZ, 0x1f, R16 ;  /* 0x0000001fff117819 */ /* 0x000fe20000011410 */
[----:B------:R-:W-:-:S04]  /*0870*/  IMAD.WIDE R12, R16, R6, R14 ;  /* 0x00000006100c7225 */ /* 0x000fc800078e020e */
[----:B------:R-:W-:Y:S01]  /*0880*/  IMAD.WIDE R16, R14, R6, R16 ;  /* 0x000000060e107225 */ /* 0x000fe200078e0210 */
[----:B------:R-:W-:-:S03]  /*0890*/  MOV R14, R2 ;  /* 0x00000002000e7202 */ /* 0x000fc60000000f00 */
[----:B------:R-:W-:Y:S02]  /*08a0*/  IMAD.MOV.U32 R15, RZ, RZ, RZ ;  /* 0x000000ffff0f7224 */ /* 0x000fe400078e00ff */
[----:B------:R-:W-:Y:S02]  /*08b0*/  IMAD R19, R13, R0, RZ ;  /* 0x000000000d137224 */ /* 0x000fe400078e02ff */
[----:B------:R-:W-:-:S04]  /*08c0*/  IMAD.WIDE.U32 R12, R0, R12, R14 ;  /* 0x0000000c000c7225 */ /* 0x000fc800078e000e */
[----:B------:R-:W-:Y:S01]  /*08d0*/  IMAD.WIDE.U32 R14, R0, R16, R14 ;  /* 0x00000010000e7225 */ /* 0x000fe200078e000e */
[----:B------:R-:W-:-:S03]  /*08e0*/  LEA R16, P2, R12, UR8, 0x3 ;  /* 0x000000080c107c11 */ /* 0x000fc6000f8418ff */
[----:B------:R-:W-:Y:S01]  /*08f0*/  IMAD R17, R17, R0, RZ ;  /* 0x0000000011117224 */ /* 0x000fe200078e02ff */
[----:B------:R-:W-:Y:S01]  /*0900*/  LEA R18, P1, R14, UR8, 0x3 ;  /* 0x000000080e127c11 */ /* 0x000fe2000f8218ff */
[----:B------:R-:W-:-:S03]  /*0910*/  IMAD.IADD R13, R13, 0x1, R19 ;  /* 0x000000010d0d7824 */ /* 0x000fc600078e0213 */
[----:B------:R-:W-:Y:S02]  /*0920*/  IADD3 R15, PT, PT, R15, R17, RZ ;  /* 0x000000110f0f7210 */ /* 0x000fe40007ffe0ff */
[----:B------:R-:W-:Y:S02]  /*0930*/  LEA.HI.X R17, R12, UR9, R13, 0x3, P2 ;  /* 0x000000090c117c11 */ /* 0x000fe400090f1c0d */
[----:B------:R-:W-:Y:S02]  /*0940*/  LEA.HI.X R19, R14, UR9, R15, 0x3, P1 ;  /* 0x000000090e137c11 */ /* 0x000fe400088f1c0f */
[----:B------:R-:W-:Y:S02]  /*0950*/  ISETP.GE.AND P1, PT, R22, R3, PT ;  /* 0x000000031600720c */ /* 0x000fe40003f26270 */
[----:B------:R-:W-:Y:S01]  /*0960*/  IADD3 R4, P2, PT, R4, 0x40, RZ ;  /* 0x0000004004047810 */ /* 0x000fe20007f5e0ff */
[----:B-1----:R0:W-:Y:S03]  /*0970*/  STG.E.64 desc[UR6][R18.64], R10 ;  /* 0x0000000a12007986 */ /* 0x0021e6000c101b06 */
[----:B------:R-:W-:Y:S01]  /*0980*/  IADD3.X R9, PT, PT, RZ, R9, RZ, P2, !PT ;  /* 0x00000009ff097210 */ /* 0x000fe200017fe4ff */
[----:B------:R0:W-:Y:S06]  /*0990*/  STG.E.64 desc[UR6][R16.64], R10 ;  /* 0x0000000a10007986 */ /* 0x0001ec000c101b06 */
[----:B------:R-:W-:Y:S05]  /*09a0*/  @!P1 BRA `(.L_x_16) ;  /* 0xfffffffc00509947 */ /* 0x000fea000383ffff */
[----:B------:R-:W-:Y:S05]  /*09b0*/  EXIT ;  /* 0x000000000000794d */ /* 0x000fea0003800000 */
.L_x_15:
[----:B------:R-:W0:Y:S01]  /*09c0*/  LDC R16, c[0x0][0x39c] ;  /* 0x0000e700ff107b82 */ /* 0x000e220000000800 */
[----:B------:R-:W-:Y:S01]  /*09d0*/  IMAD.IADD R15, R7, 0x1, R22 ;  /* 0x00000001070f7824 */ /* 0x000fe200078e0216 */
[----:B------:R-:W-:Y:S01]  /*09e0*/  UMOV UR4, 0x400 ;  /* 0x0000040000047882 */ /* 0x000fe20000000000 */
[----:B------:R-:W1:Y:S05]  /*09f0*/  LDCU.64 UR8, c[0x0][0x380] ;  /* 0x00007000ff0877ac */ /* 0x000e6a0008000a00 */
        /* <DEDUP_REMOVED lines=10> */
[----:B------:R-:W-:Y:S02]  /*0aa0*/  IMAD.MOV.U32 R12, RZ, RZ, R14 ;  /* 0x000000ffff0c7224 */ /* 0x000fe400078e000e */
[----:B--2---:R-:W-:Y:S02]  /*0ab0*/  VIADD R4, R6, 0xffffffe ;  /* 0x0ffffffe06047836 */ /* 0x004fe40000000000 */
[----:B------:R-:W-:-:S03]  /*0ac0*/  IMAD R6, R13, 0x41, R22 ;  /* 0x000000410d067824 */ /* 0x000fc600078e0216 */
[----:B------:R2:W3:Y:S02]  /*0ad0*/  F2I.FTZ.U32.TRUNC.NTZ R5, R4 ;  /* 0x0000000400057305 */ /* 0x0004e4000021f000 */
[----:B------:R-:W-:Y:S01]  /*0ae0*/  LEA R14, R6, UR4, 0x3 ;  /* 0x00000004060e7c11 */ /* 0x000fe2000f8e18ff */
[----:B--2---:R-:W-:Y:S01]  /*0af0*/  IMAD.MOV.U32 R4, RZ, RZ, RZ ;  /* 0x000000ffff047224 */ /* 0x004fe200078e00ff */
[----:B---3--:R-:W-:-:S05]  /*0b00*/  IADD3 R7, PT, PT, RZ, -R5, RZ ;  /* 0x80000005ff077210 */ /* 0x008fca0007ffe0ff */
[----:B------:R-:W-:-:S04]  /*0b10*/  IMAD R13, R7, R8, RZ ;  /* 0x00000008070d7224 */ /* 0x000fc800078e02ff */
[----:B01----:R-:W-:-:S07]  /*0b20*/  IMAD.HI.U32 R13, R5, R13, R4 ;  /* 0x0000000d050d7227 */ /* 0x003fce00078e0004 */
.L_x_17:
[----:B0-----:R-:W-:Y:S01]  /*0b30*/  MOV R4, R12 ;  /* 0x0000000c00047202 */ /* 0x001fe20000000f00 */
        /* <DEDUP_REMOVED lines=8> */
[----:B------:R0:W1:Y:S01]  /*0bc0*/  LDS.64 R4, [R14] ;  /* 0x000000000e047984 */ /* 0x0000620000000a00 */
[----:B------:R-:W-:-:S04]  /*0bd0*/  IMAD.MOV R7, RZ, RZ, -R6 ;  /* 0x000000ffff077224 */ /* 0x000fc800078e0a06 */
[----:B------:R-:W-:Y:S01]  /*0be0*/  IMAD R7, R20, R7, R10 ;  /* 0x0000000714077224 */ /* 0x000fe200078e020a */
[----:B0-----:R-:W-:-:S04]  /*0bf0*/  IADD3 R14, PT, PT, R14, 0x80, RZ ;  /* 0x000000800e0e7810 */ /* 0x001fc80007ffe0ff */
[----:B------:R-:W-:-:S13]  /*0c00*/  ISETP.GT.U32.AND P2, PT, R8, R7, PT ;  /* 0x000000070800720c */ /* 0x000fda0003f44070 */
[----:B------:R-:W-:Y:S01]  /*0c10*/  @!P2 IADD3 R7, PT, PT, R7, -R20, RZ ;  /* 0x800000140707a210 */ /* 0x000fe20007ffe0ff */
[----:B------:R-:W-:Y:S01]  /*0c20*/  @!P2 VIADD R6, R6, 0x1 ;  /* 0x000000010606a836 */ /* 0x000fe20000000000 */
[----:B------:R-:W-:Y:S02]  /*0c30*/  IADD3 R12, P2, PT, R12, 0x40, RZ ;  /* 0x000000400c0c7810 */ /* 0x000fe40007f5e0ff */
[----:B------:R-:W-:Y:S01]  /*0c40*/  ISETP.GE.U32.AND P1, PT, R7, R8, PT ;  /* 0x000000080700720c */ /* 0x000fe20003f26070 */
[----:B------:R-:W-:Y:S02]  /*0c50*/  HFMA2 R7, -RZ, RZ, 0, 0 ;  /* 0x00000000ff077431 */ /* 0x000fe400000001ff */
[----:B------:R-:W-:-:S10]  /*0c60*/  IMAD.X R15, RZ, RZ, R15, P2 ;  /* 0x000000ffff0f7224 */ /* 0x000fd400010e060f */
[----:B------:R-:W-:-:S05]  /*0c70*/  @P1 VIADD R6, R6, 0x1 ;  /* 0x0000000106061836 */ /* 0x000fca0000000000 */
[----:B------:R-:W-:-:S04]  /*0c80*/  @!P3 IADD3 R6, PT, PT, -R6, RZ, RZ ;  /* 0x000000ff0606b210 */ /* 0x000fc80007ffe1ff */
[----:B------:R-:W-:-:S05]  /*0c90*/  SEL R6, R16, R6, !P0 ;  /* 0x0000000610067207 */ /* 0x000fca0004000000 */
[----:B------:R-:W-:-:S04]  /*0ca0*/  IMAD.MOV R10, RZ, RZ, -R6 ;  /* 0x000000ffff0a7224 */ /* 0x000fc800078e0a06 */
[----:B------:R-:W-:-:S05]  /*0cb0*/  IMAD R10, R9, R10, R18 ;  /* 0x0000000a090a7224 */ /* 0x000fca00078e0212 */
[----:B------:R-:W-:-:S03]  /*0cc0*/  SHF.R.S32.HI R11, RZ, 0x1f, R10 ;  /* 0x0000001fff0b7819 */ /* 0x000fc6000001140a */
[----:B------:R-:W-:-:S04]  /*0cd0*/  IMAD.WIDE R10, R6, R9, R10 ;  /* 0x00000009060a7225 */ /* 0x000fc800078e020a */
[----:B------:R-:W-:Y:S02]  /*0ce0*/  IMAD.MOV.U32 R6, RZ, RZ, R2 ;  /* 0x000000ffff067224 */ /* 0x000fe400078e0002 */
[----:B------:R-:W-:Y:S02]  /*0cf0*/  IMAD R11, R11, R0, RZ ;  /* 0x000000000b0b7224 */ /* 0x000fe400078e02ff */
[----:B------:R-:W-:-:S04]  /*0d00*/  IMAD.WIDE.U32 R6, R0, R10, R6 ;  /* 0x0000000a00067225 */ /* 0x000fc800078e0006 */
[----:B------:R-:W-:Y:S01]  /*0d10*/  IMAD.IADD R7, R7, 0x1, R11 ;  /* 0x0000000107077824 */ /* 0x000fe200078e020b */
[----:B------:R-:W-:-:S04]  /*0d20*/  LEA R10, P1, R6, UR8, 0x3 ;  /* 0x00000008060a7c11 */ /* 0x000fc8000f8218ff */
[----:B------:R-:W-:Y:S02]  /*0d30*/  LEA.HI.X R11, R6, UR9, R7, 0x3, P1 ;  /* 0x00000009060b7c11 */ /* 0x000fe400088f1c07 */
[----:B------:R-:W-:-:S03]  /*0d40*/  ISETP.GE.AND P1, PT, R22, R3, PT ;  /* 0x000000031600720c */ /* 0x000fc60003f26270 */
[----:B-1----:R0:W-:Y:S10]  /*0d50*/  STG.E.64 desc[UR6][R10.64], R4 ;  /* 0x000000040a007986 */ /* 0x0021f4000c101b06 */
[----:B------:R-:W-:Y:S05]  /*0d60*/  @!P1 BRA `(.L_x_17) ;  /* 0xfffffffc00709947 */ /* 0x000fea000383ffff */
[----:B------:R-:W-:Y:S05]  /*0d70*/  EXIT ;  /* 0x000000000000794d */ /* 0x000fea0003800000 */
.L_x_18:
        /* <DEDUP_REMOVED lines=16> */
.L_x_21:


//--------------------- .nv.shared.reserved.0     --------------------------
	.section	.nv.shared.reserved.0,"aw",@nobits
	.weak		__nv_reservedSMEM_offset_0_alias
	.size		__nv_reservedSMEM_offset_0_alias, 0, 64
	.other		__nv_reservedSMEM_offset_0_alias,@"STO_CUDA_RESERVED_SHARED STV_DEFAULT"
__nv_reservedSMEM_offset_0_alias:
	.zero		0
	.zero		64


//--------------------- .nv.shared._Z12z_d_t_kernelP7double2S0_Piiiiii --------------------------
	.section	.nv.shared._Z12z_d_t_kernelP7double2S0_Piiiiii,"aw",@nobits
	.sectionflags	@""
	.align	16
.nv.shared._Z12z_d_t_kernelP7double2S0_Piiiiii:
	.zero		17664


//--------------------- .nv.shared._Z10d_t_kernelPdS_Piiiiiii --------------------------
	.section	.nv.shared._Z10d_t_kernelPdS_Piiiiiii,"aw",@nobits
	.sectionflags	@""
	.align	8
.nv.shared._Z10d_t_kernelPdS_Piiiiiii:
	.zero		9344


//--------------------- .nv.constant0._Z24store_col_segment_kernelPdS_iii --------------------------
	.section	.nv.constant0._Z24store_col_segment_kernelPdS_iii,"a",@progbits
	.sectionflags	@""
	.align	4
.nv.constant0._Z24store_col_segment_kernelPdS_iii:
	.zero		924


//--------------------- .nv.constant0._Z12z_d_t_kernelP7double2S0_Piiiiii --------------------------
	.section	.nv.constant0._Z12z_d_t_kernelP7double2S0_Piiiiii,"a",@progbits
	.sectionflags	@""
	.align	4
.nv.constant0._Z12z_d_t_kernelP7double2S0_Piiiiii:
	.zero		940


//--------------------- .nv.constant0._Z10d_t_kernelPdS_Piiiiiii --------------------------
	.section	.nv.constant0._Z10d_t_kernelPdS_Piiiiiii,"a",@progbits
	.sectionflags	@""
	.align	4
.nv.constant0._Z10d_t_kernelPdS_Piiiiiii:
	.zero		944


//--------------------- SYMBOLS --------------------------

	.type		.nv.reservedSmem.offset0,@object
	.size		.nv.reservedSmem.offset0,0x4
	.type		.nv.reservedSmem.cap,@object
	.size		.nv.reservedSmem.cap,0x4
